	.target	sm_100a

	.elftype	@"ET_EXEC"


//--------------------- .note.nv.tkinfo           --------------------------
	.section	.note.nv.tkinfo,"",@"SHT_NOTE"
	.sectionflags	@"SHF_NOTE_NV_TKINFO"
	.tkinfo
        /*0018*/ 	.word	0x00000081
        /*0030*/ 	.string	""
        /*0030*/ 	.string	"ptxas-blackwell"
        /*0030*/ 	.string	"Cuda compilation tools, release 12.9, V12.9.86"
        /*0030*/ 	.string	"Build cuda_12.9.r12.9/compiler.36037853_0"
        /*0030*/ 	.string	"-v  -suppress-debug-info  -lineinfo  -arch sm_100a "



//--------------------- .note.nv.cuver            --------------------------
	.section	.note.nv.cuver,"",@"SHT_NOTE"
	.sectionflags	@"SHF_NOTE_NV_CUVER"
        /*0018*/ 	.short	0x0001
        /*001a*/ 	.short	0x0064
        /*001c*/ 	.short	0x0001
        /*001e*/ 	.short	0x0000
        /*0020*/ 	.short	0x0001
        /*0022*/ 	.short	0x0000


//--------------------- .nv.info                  --------------------------
	.section	.nv.info,"",@"SHT_CUDA_INFO"
	.align	4


	//----- nvinfo : EIATTR_REGCOUNT
	.align		4
        /*0000*/ 	.byte	0x04, 0x2f
        /*0002*/ 	.short	(.L_4 - .L_3)
	.align		4
.L_3:
        /*0004*/ 	.word	index@(gluon_tcgen05)
        /*0008*/ 	.word	0x000000aa


	//----- nvinfo : EIATTR_FRAME_SIZE
	.align		4
.L_4:
        /*000c*/ 	.byte	0x04, 0x11
        /*000e*/ 	.short	(.L_6 - .L_5)
	.align		4
.L_5:
        /*0010*/ 	.word	index@($__internal_2_$__cuda_sm10x_tcgen05_guardrail_trap_unallocated_columns_being_dealloced)
        /*0014*/ 	.word	0x00000000


	//----- nvinfo : EIATTR_FRAME_SIZE
	.align		4
.L_6:
        /*0018*/ 	.byte	0x04, 0x11
        /*001a*/ 	.short	(.L_8 - .L_7)
	.align		4
.L_7:
        /*001c*/ 	.word	index@($__internal_1_$__cuda_sm10x_tcgen05_guardrail_trap_phase_invalid_during_alloc)
        /*0020*/ 	.word	0x00000000


	//----- nvinfo : EIATTR_FRAME_SIZE
	.align		4
.L_8:
        /*0024*/ 	.byte	0x04, 0x11
        /*0026*/ 	.short	(.L_10 - .L_9)
	.align		4
.L_9:
        /*0028*/ 	.word	index@($__internal_0_$__cuda_sm10x_tcgen05_guardrail_trap_col_being_dealloced_not_returned_by_alloc)
        /*002c*/ 	.word	0x00000000


	//----- nvinfo : EIATTR_FRAME_SIZE
	.align		4
.L_10:
        /*0030*/ 	.byte	0x04, 0x11
        /*0032*/ 	.short	(.L_12 - .L_11)
	.align		4
.L_11:
        /*0034*/ 	.word	index@(gluon_tcgen05)
        /*0038*/ 	.word	0x00000000


	//----- nvinfo : EIATTR_MIN_STACK_SIZE
	.align		4
.L_12:
        /*003c*/ 	.byte	0x04, 0x12
        /*003e*/ 	.short	(.L_14 - .L_13)
	.align		4
.L_13:
        /*0040*/ 	.word	index@(gluon_tcgen05)
        /*0044*/ 	.word	0x00000000
.L_14:


//--------------------- .nv.info.gluon_tcgen05    --------------------------
	.section	.nv.info.gluon_tcgen05,"",@"SHT_CUDA_INFO"
	.sectionflags	@""
	.align	4


	//----- nvinfo : EIATTR_CUDA_API_VERSION
	.align		4
        /*0000*/ 	.byte	0x04, 0x37
        /*0002*/ 	.short	(.L_16 - .L_15)
.L_15:
        /*0004*/ 	.word	0x00000081


	//----- nvinfo : EIATTR_KPARAM_INFO
	.align		4
.L_16:
        /*0008*/ 	.byte	0x04, 0x17
        /*000a*/ 	.short	(.L_18 - .L_17)
.L_17:
        /*000c*/ 	.word	0x00000000
        /*0010*/ 	.short	0x000a
        /*0012*/ 	.short	0x0048
        /*0014*/ 	.byte	0x00, 0xf4, 0x21, 0x00


	//----- nvinfo : EIATTR_KPARAM_INFO
	.align		4
.L_18:
        /*0018*/ 	.byte	0x04, 0x17
        /*001a*/ 	.short	(.L_20 - .L_19)
.L_19:
        /*001c*/ 	.word	0x00000000
        /*0020*/ 	.short	0x0009
        /*0022*/ 	.short	0x0040
        /*0024*/ 	.byte	0x00, 0xf4, 0x21, 0x00


	//----- nvinfo : EIATTR_KPARAM_INFO
	.align		4
.L_20:
        /*0028*/ 	.byte	0x04, 0x17
        /*002a*/ 	.short	(.L_22 - .L_21)
.L_21:
        /*002c*/ 	.word	0x00000000
        /*0030*/ 	.short	0x0008
        /*0032*/ 	.short	0x0038
        /*0034*/ 	.byte	0x00, 0xf0, 0x21, 0x00


	//----- nvinfo : EIATTR_KPARAM_INFO
	.align		4
.L_22:
        /*0038*/ 	.byte	0x04, 0x17
        /*003a*/ 	.short	(.L_24 - .L_23)
.L_23:
        /*003c*/ 	.word	0x00000000
        /*0040*/ 	.short	0x0007
        /*0042*/ 	.short	0x0030
        /*0044*/ 	.byte	0x00, 0xf0, 0x21, 0x00


	//----- nvinfo : EIATTR_KPARAM_INFO
	.align		4
.L_24:
        /*0048*/ 	.byte	0x04, 0x17
        /*004a*/ 	.short	(.L_26 - .L_25)
.L_25:
        /*004c*/ 	.word	0x00000000
        /*0050*/ 	.short	0x0006
        /*0052*/ 	.short	0x0028
        /*0054*/ 	.byte	0x00, 0xf0, 0x21, 0x00


	//----- nvinfo : EIATTR_KPARAM_INFO
	.align		4
.L_26:
        /*0058*/ 	.byte	0x04, 0x17
        /*005a*/ 	.short	(.L_28 - .L_27)
.L_27:
        /*005c*/ 	.word	0x00000000
        /*0060*/ 	.short	0x0005
        /*0062*/ 	.short	0x0020
        /*0064*/ 	.byte	0x00, 0xf0, 0x11, 0x00


	//----- nvinfo : EIATTR_KPARAM_INFO
	.align		4
.L_28:
        /*0068*/ 	.byte	0x04, 0x17
        /*006a*/ 	.short	(.L_30 - .L_29)
.L_29:
        /*006c*/ 	.word	0x00000000
        /*0070*/ 	.short	0x0004
        /*0072*/ 	.short	0x001c
        /*0074*/ 	.byte	0x00, 0xf0, 0x11, 0x00


	//----- nvinfo : EIATTR_KPARAM_INFO
	.align		4
.L_30:
        /*0078*/ 	.byte	0x04, 0x17
        /*007a*/ 	.short	(.L_32 - .L_31)
.L_31:
        /*007c*/ 	.word	0x00000000
        /*0080*/ 	.short	0x0003
        /*0082*/ 	.short	0x0018
        /*0084*/ 	.byte	0x00, 0xf0, 0x11, 0x00


	//----- nvinfo : EIATTR_KPARAM_INFO
	.align		4
.L_32:
        /*0088*/ 	.byte	0x04, 0x17
        /*008a*/ 	.short	(.L_34 - .L_33)
.L_33:
        /*008c*/ 	.word	0x00000000
        /*0090*/ 	.short	0x0002
        /*0092*/ 	.short	0x0010
        /*0094*/ 	.byte	0x00, 0xf4, 0x21, 0x00


	//----- nvinfo : EIATTR_KPARAM_INFO
	.align		4
.L_34:
        /*0098*/ 	.byte	0x04, 0x17
        /*009a*/ 	.short	(.L_36 - .L_35)
.L_35:
        /*009c*/ 	.word	0x00000000
        /*00a0*/ 	.short	0x0001
        /*00a2*/ 	.short	0x0008
        /*00a4*/ 	.byte	0x00, 0xf4, 0x21, 0x00


	//----- nvinfo : EIATTR_KPARAM_INFO
	.align		4
.L_36:
        /*00a8*/ 	.byte	0x04, 0x17
        /*00aa*/ 	.short	(.L_38 - .L_37)
.L_37:
        /*00ac*/ 	.word	0x00000000
        /*00b0*/ 	.short	0x0000
        /*00b2*/ 	.short	0x0000
        /*00b4*/ 	.byte	0x00, 0xf4, 0x21, 0x00


	//----- nvinfo : EIATTR_AT_ENTRY_FRAGMENTS
	.align		4
.L_38:
        /*00b8*/ 	.byte	0x04, 0x4f
        /*00ba*/ 	.short	(.L_40 - .L_39)


	//   ....[0]....
.L_39:
        /*00bc*/ 	.word	0x00000004


	//----- nvinfo : EIATTR_RESERVED_SMEM_USED
	.align		4
.L_40:
        /*00c0*/ 	.byte	0x01, 0x41
	.zero		2


	//----- nvinfo : EIATTR_SPARSE_MMA_MASK
	.align		4
        /*00c4*/ 	.byte	0x03, 0x50
        /*00c6*/ 	.short	0x0000


	//----- nvinfo : EIATTR_TCGEN05_1CTA_USED
	.align		4
        /*00c8*/ 	.byte	0x01, 0x51
	.zero		2


	//----- nvinfo : EIATTR_MAXREG_COUNT
	.align		4
        /*00cc*/ 	.byte	0x03, 0x1b
        /*00ce*/ 	.short	0x00ff


	//----- nvinfo : EIATTR_NUM_BARRIERS
	.align		4
        /*00d0*/ 	.byte	0x02, 0x4c
        /*00d2*/ 	.byte	0x01
	.zero		1


	//----- nvinfo : EIATTR_INT_WARP_WIDE_INSTR_OFFSETS
	.align		4
        /*00d4*/ 	.byte	0x04, 0x31
        /*00d6*/ 	.short	(.L_42 - .L_41)


	//   ....[0]....
.L_41:
        /*00d8*/ 	.word	0x00001740


	//   ....[1]....
        /*00dc*/ 	.word	0x00001760


	//   ....[2]....
        /*00e0*/ 	.word	0x000017f0


	//   ....[3]....
        /*00e4*/ 	.word	0x000019f0


	//   ....[4]....
        /*00e8*/ 	.word	0x00001c60


	//   ....[5]....
        /*00ec*/ 	.word	0x00001c70


	//   ....[6]....
        /*00f0*/ 	.word	0x00001e00


	//   ....[7]....
        /*00f4*/ 	.word	0x00002070


	//   ....[8]....
        /*00f8*/ 	.word	0x00002080


	//   ....[9]....
        /*00fc*/ 	.word	0x00002fa0


	//   ....[10]....
        /*0100*/ 	.word	0x00002ff0


	//----- nvinfo : EIATTR_COOP_GROUP_MASK_REGIDS
	.align		4
.L_42:
        /*0104*/ 	.byte	0x04, 0x29
        /*0106*/ 	.short	(.L_44 - .L_43)


	//   ....[0]....
.L_43:
        /*0108*/ 	.word	0xffffffff


	//   ....[1]....
        /*010c*/ 	.word	0xffffffff


	//   ....[2]....
        /*0110*/ 	.word	0xffffffff


	//   ....[3]....
        /*0114*/ 	.word	0xffffffff


	//   ....[4]....
        /*0118*/ 	.word	0xffffffff


	//   ....[5]....
        /*011c*/ 	.word	0xffffffff


	//   ....[6]....
        /*0120*/ 	.word	0xffffffff


	//   ....[7]....
        /*0124*/ 	.word	0xffffffff


	//   ....[8]....
        /*0128*/ 	.word	0xffffffff


	//   ....[9]....
        /*012c*/ 	.word	0xffffffff


	//----- nvinfo : EIATTR_COOP_GROUP_INSTR_OFFSETS
	.align		4
.L_44:
        /*0130*/ 	.byte	0x04, 0x28
        /*0132*/ 	.short	(.L_46 - .L_45)


	//   ....[0]....
.L_45:
        /*0134*/ 	.word	0x00000050


	//   ....[1]....
        /*0138*/ 	.word	0x00000310


	//   ....[2]....
        /*013c*/ 	.word	0x00000500


	//   ....[3]....
        /*0140*/ 	.word	0x000009c0


	//   ....[4]....
        /*0144*/ 	.word	0x00000b00


	//   ....[5]....
        /*0148*/ 	.word	0x00000fb0


	//   ....[6]....
        /*014c*/ 	.word	0x000010f0


	//   ....[7]....
        /*0150*/ 	.word	0x000015e0


	//   ....[8]....
        /*0154*/ 	.word	0x00002e30


	//   ....[9]....
        /*0158*/ 	.word	0x000030a0


	//----- nvinfo : EIATTR_VRC_CTA_INIT_COUNT
	.align		4
.L_46:
        /*015c*/ 	.byte	0x02, 0x4a
        /*015e*/ 	.byte	0x80
	.zero		1


	//----- nvinfo : EIATTR_MBARRIER_INSTR_OFFSETS
	.align		4
        /*0160*/ 	.byte	0x04, 0x39
        /*0162*/ 	.short	(.L_48 - .L_47)


	//   ....[0]....
.L_47:
        /*0164*/ 	.word	0x00001810
        /*0168*/ 	.word	0x000000ff
        /*016c*/ 	.word	0x0000c000
        /*0170*/ 	.short	0x0100
        /*0172*/ 	.byte	0x0c
	.zero		1


	//   ....[1]....
        /*0174*/ 	.word	0x00001820
        /*0178*/ 	.word	0x000000ff
        /*017c*/ 	.word	0x0000c010
        /*0180*/ 	.short	0x0100
        /*0182*/ 	.byte	0x0c
	.zero		1


	//   ....[2]....
        /*0184*/ 	.word	0x000018d0
        /*0188*/ 	.word	0x000000ff
        /*018c*/ 	.word	0x0000c008
        /*0190*/ 	.short	0x0100
        /*0192*/ 	.byte	0x0c
	.zero		1


	//   ....[3]....
        /*0194*/ 	.word	0x000018e0
        /*0198*/ 	.word	0x000000ff
        /*019c*/ 	.word	0x0000c018
        /*01a0*/ 	.short	0x0100
        /*01a2*/ 	.byte	0x0c
	.zero		1


	//   ....[4]....
        /*01a4*/ 	.word	0x00001a90
        /*01a8*/ 	.word	0x000000ff
        /*01ac*/ 	.word	0x0000c000
        /*01b0*/ 	.short	0x010a
        /*01b2*/ 	.byte	0x0c
	.zero		1


	//   ....[5]....
        /*01b4*/ 	.word	0x00001cc0
        /*01b8*/ 	.word	0x000000ff
        /*01bc*/ 	.word	0x0000c010
        /*01c0*/ 	.short	0x010a
        /*01c2*/ 	.byte	0x0c
	.zero		1


	//   ....[6]....
        /*01c4*/ 	.word	0x00001ec0
        /*01c8*/ 	.word	0x000000ff
        /*01cc*/ 	.word	0x0000c000
        /*01d0*/ 	.short	0x010a
        /*01d2*/ 	.byte	0x12
	.zero		1


	//   ....[7]....
        /*01d4*/ 	.word	0x000020c0
        /*01d8*/ 	.word	0x000000ff
        /*01dc*/ 	.word	0x0000c010
        /*01e0*/ 	.short	0x010a
        /*01e2*/ 	.byte	0x12
	.zero		1


	//   ....[8]....
        /*01e4*/ 	.word	0x00002190
        /*01e8*/ 	.word	0x000000ff
        /*01ec*/ 	.word	0x0000c000
        /*01f0*/ 	.short	0x0108
        /*01f2*/ 	.byte	0x0c
	.zero		1


	//   ....[9]....
        /*01f4*/ 	.word	0x000021a0
        /*01f8*/ 	.word	0x000000ff
        /*01fc*/ 	.word	0x0000c010
        /*0200*/ 	.short	0x0108
        /*0202*/ 	.byte	0x0c
	.zero		1


	//   ....[10]....
        /*0204*/ 	.word	0x000021f0
        /*0208*/ 	.word	0x000000ff
        /*020c*/ 	.word	0x0000c008
        /*0210*/ 	.short	0x0108
        /*0212*/ 	.byte	0x0c
	.zero		1


	//   ....[11]....
        /*0214*/ 	.word	0x00002200
        /*0218*/ 	.word	0x000000ff
        /*021c*/ 	.word	0x0000c018
        /*0220*/ 	.short	0x0108
        /*0222*/ 	.byte	0x0c
	.zero		1


	//   ....[12]....
        /*0224*/ 	.word	0x000030c0
        /*0228*/ 	.word	0x000000ff
        /*022c*/ 	.word	0x0000c000
        /*0230*/ 	.short	0x010a
        /*0232*/ 	.byte	0x0c
	.zero		1


	//   ....[13]....
        /*0234*/ 	.word	0x000030f0
        /*0238*/ 	.word	0x000000ff
        /*023c*/ 	.word	0x0000c010
        /*0240*/ 	.short	0x010a
        /*0242*/ 	.byte	0x0c
	.zero		1


	//   ....[14]....
        /*0244*/ 	.word	0x00003120
        /*0248*/ 	.word	0x000000ff
        /*024c*/ 	.word	0x0000c000
        /*0250*/ 	.short	0x010a
        /*0252*/ 	.byte	0x12
	.zero		1


	//   ....[15]....
        /*0254*/ 	.word	0x00003150
        /*0258*/ 	.word	0x000000ff
        /*025c*/ 	.word	0x0000c010
        /*0260*/ 	.short	0x010a
        /*0262*/ 	.byte	0x12
	.zero		1


	//----- nvinfo : EIATTR_NUM_MBARRIERS
	.align		4
.L_48:
        /*0264*/ 	.byte	0x03, 0x38
        /*0266*/ 	.short	0x0004


	//----- nvinfo : EIATTR_EXIT_INSTR_OFFSETS
	.align		4
        /*0268*/ 	.byte	0x04, 0x1c
        /*026a*/ 	.short	(.L_50 - .L_49)


	//   ....[0]....
.L_49:
        /*026c*/ 	.word	0x000030b0


	//----- nvinfo : EIATTR_REQNTID
	.align		4
.L_50:
        /*0270*/ 	.byte	0x04, 0x10
        /*0272*/ 	.short	(.L_52 - .L_51)
.L_51:
        /*0274*/ 	.word	0x00000080
        /*0278*/ 	.word	0x00000001
        /*027c*/ 	.word	0x00000001


	//----- nvinfo : EIATTR_CRS_STACK_SIZE
	.align		4
.L_52:
        /*0280*/ 	.byte	0x04, 0x1e
        /*0282*/ 	.short	(.L_54 - .L_53)
.L_53:
        /*0284*/ 	.word	0x00000000


	//----- nvinfo : EIATTR_CBANK_PARAM_SIZE
	.align		4
.L_54:
        /*0288*/ 	.byte	0x03, 0x19
        /*028a*/ 	.short	0x0050


	//----- nvinfo : EIATTR_PARAM_CBANK
	.align		4
        /*028c*/ 	.byte	0x04, 0x0a
        /*028e*/ 	.short	(.L_56 - .L_55)
	.align		4
.L_55:
        /*0290*/ 	.word	index@(.nv.constant0.gluon_tcgen05)
        /*0294*/ 	.short	0x0380
        /*0296*/ 	.short	0x0050


	//----- nvinfo : EIATTR_SW_WAR
	.align		4
.L_56:
        /*0298*/ 	.byte	0x04, 0x36
        /*029a*/ 	.short	(.L_58 - .L_57)
.L_57:
        /*029c*/ 	.word	0x00000008
.L_58:


//--------------------- .nv.compat                --------------------------
	.section	.nv.compat,"",@"SHT_CUDA_COMPAT_INFO"
	.align	4
        /*0000*/ 	.byte	0x02, 0x02, 0x02, 0x00, 0x02, 0x05, 0x05, 0x00, 0x02, 0x03, 0x03, 0x00, 0x02, 0x06, 0x01, 0x00


//--------------------- .nv.callgraph             --------------------------
	.section	.nv.callgraph,"",@"SHT_CUDA_CALLGRAPH"
	.align	4
	.sectionentsize	8
	.align		4
        /*0000*/ 	.word	0x00000000
	.align		4
        /*0004*/ 	.word	0xffffffff
	.align		4
        /*0008*/ 	.word	0x00000000
	.align		4
        /*000c*/ 	.word	0xfffffffe
	.align		4
        /*0010*/ 	.word	0x00000000
	.align		4
        /*0014*/ 	.word	0xfffffffd
	.align		4
        /*0018*/ 	.word	0x00000000
	.align		4
        /*001c*/ 	.word	0xfffffffc


//--------------------- .text.gluon_tcgen05       --------------------------
	.section	.text.gluon_tcgen05,"ax",@progbits
	.align	128
        .global         gluon_tcgen05
        .type           gluon_tcgen05,@function
        .size           gluon_tcgen05,(.L_x_77 - gluon_tcgen05)
        .other          gluon_tcgen05,@"STO_CUDA_ENTRY STV_DEFAULT"
gluon_tcgen05:
.text.gluon_tcgen05:
[----:B------:R-:W1:Y:S01]  /*0000*/  LDC R1, c[0x0][0x37c] ;  /* 0x0000df00ff017b82 */ /* 0x000e620000000800 */
[----:B------:R-:W2:Y:S02]  /*0010*/  S2R R0, SR_TID.X ;  /* 0x0000000000007919 */ /* 0x000ea40000002100 */
[----:B--2---:R-:W-:-:S13]  /*0020*/  ISETP.GE.U32.AND P1, PT, R0, 0x20, PT ;  /* 0x000000200000780c */ /* 0x004fda0003f26070 */
[----:B------:R-:W-:Y:S05]  /*0030*/  @P1 BRA `(.L_x_0) ;  /* 0x0000000000b81947 */ /* 0x000fea0003800000 */
[----:B------:R-:W2:Y:S01]  /*0040*/  S2UR UR6, SR_CgaCtaId ;  /* 0x00000000000679c3 */ /* 0x000ea20000008800 */
[----:B------:R-:W-:Y:S01]  /*0050*/  NOP ;  /* 0x0000000000007918 */ /* 0x000fe20000000000 */
[----:B------:R-:W-:Y:S02]  /*0060*/  UMOV UR4, 0x40 ;  /* 0x0000004000047882 */ /* 0x000fe40000000000 */
[----:B--2---:R-:W-:-:S09]  /*0070*/  ULEA UR4, UR6, UR4, 0x18 ;  /* 0x0000000406047291 */ /* 0x004fd2000f8ec0ff */
[----:B------:R-:W2:Y:S01]  /*0080*/  LDS.U8 R2, [UR4] ;  /* 0x00000004ff027984 */ /* 0x000ea20008000000 */
[----:B------:R-:W-:Y:S02]  /*0090*/  UMOV UR4, 0x400 ;  /* 0x0000040000047882 */ /* 0x000fe40000000000 */
[----:B------:R-:W-:Y:S01]  /*00a0*/  ULEA UR4, UR6, UR4, 0x18 ;  /* 0x0000000406047291 */ /* 0x000fe2000f8ec0ff */
[----:B--2---:R-:W-:-:S13]  /*00b0*/  ISETP.NE.AND P0, PT, R2, RZ, PT ;  /* 0x000000ff0200720c */ /* 0x004fda0003f05270 */
[----:B------:R-:W-:Y:S05]  /*00c0*/  @P0 BRA `(.L_x_1) ;  /* 0x00000000007c0947 */ /* 0x000fea0003800000 */
[----:B------:R-:W-:-:S13]  /*00d0*/  ELECT P0, URZ, PT ;  /* 0x0000000000ff782f */ /* 0x000fda0003800000 */
[----:B------:R-:W-:Y:S05]  /*00e0*/  @!P0 BRA `(.L_x_2) ;  /* 0x0000000000848947 */ /* 0x000fea0003800000 */
[----:B------:R-:W-:Y:S01]  /*00f0*/  UMOV UR5, 0x8 ;  /* 0x0000000800057882 */ /* 0x000fe20000000000 */
[----:B------:R-:W-:Y:S02]  /*0100*/  IMAD.MOV.U32 R5, RZ, RZ, 0x1 ;  /* 0x00000001ff057424 */ /* 0x000fe400078e00ff */
[----:B------:R-:W-:Y:S02]  /*0110*/  IMAD.MOV.U32 R3, RZ, RZ, 0xff ;  /* 0x000000ffff037424 */ /* 0x000fe400078e00ff */
[----:B------:R-:W-:Y:S04]  /*0120*/  DEPBAR.LE SB2, 0x36 ;  /* 0x0000ad800000791a */ /* 0x000fe80000000000 */
[----:B------:R-:W2:Y:S02]  /*0130*/  UTCATOMSWS.FIND_AND_SET.ALIGN UP0, UR5, UR5 ;  /* 0x00000005000575e3 */ /* 0x000ea40008000800 */
[----:B--2---:R-:W-:-:S04]  /*0140*/  PLOP3.LUT P0, PT, PT, PT, UP0, 0x80, 0x8 ;  /* 0x000000000008781c */ /* 0x004fc80003f0f008 */
[----:B------:R-:W-:-:S04]  /*0150*/  SEL R2, RZ, 0xffffffff, !P0 ;  /* 0xffffffffff027807 */ /* 0x000fc80004000000 */
[----:B------:R-:W-:Y:S01]  /*0160*/  ISETP.NE.AND P0, PT, R2, RZ, PT ;  /* 0x000000ff0200720c */ /* 0x000fe20003f05270 */
[----:B------:R-:W-:-:S12]  /*0170*/  IMAD.U32 R2, RZ, RZ, UR5 ;  /* 0x00000005ff027e24 */ /* 0x000fd8000f8e00ff */
[----:B------:R-:W-:Y:S05]  /*0180*/  @P0 BRA `(.L_x_3) ;  /* 0x0000000000240947 */ /* 0x000fea0003800000 */
.L_x_4:
[----:B------:R-:W-:Y:S05]  /*0190*/  NANOSLEEP 0x64 ;  /* 0x000000640000795d */ /* 0x000fea0003800000 */
[----:B------:R-:W-:-:S05]  /*01a0*/  UMOV UR5, 0x8 ;  /* 0x0000000800057882 */ /* 0x000fca0000000000 */
[----:B------:R-:W-:Y:S04]  /*01b0*/  DEPBAR.LE SB2, 0x36 ;  /* 0x0000ad800000791a */ /* 0x000fe80000000000 */
[----:B------:R-:W2:Y:S02]  /*01c0*/  UTCATOMSWS.FIND_AND_SET.ALIGN UP0, UR5, UR5 ;  /* 0x00000005000575e3 */ /* 0x000ea40008000800 */
[----:B--2---:R-:W-:-:S04]  /*01d0*/  PLOP3.LUT P0, PT, PT, PT, UP0, 0x80, 0x8 ;  /* 0x000000000008781c */ /* 0x004fc80003f0f008 */
[----:B------:R-:W-:-:S04]  /*01e0*/  SEL R2, RZ, 0xffffffff, !P0 ;  /* 0xffffffffff027807 */ /* 0x000fc80004000000 */
[----:B------:R-:W-:Y:S01]  /*01f0*/  ISETP.NE.AND P0, PT, R2, RZ, PT ;  /* 0x000000ff0200720c */ /* 0x000fe20003f05270 */
[----:B------:R-:W-:-:S12]  /*0200*/  IMAD.U32 R2, RZ, RZ, UR5 ;  /* 0x00000005ff027e24 */ /* 0x000fd8000f8e00ff */
[----:B------:R-:W-:Y:S05]  /*0210*/  @!P0 BRA `(.L_x_4) ;  /* 0xfffffffc00dc8947 */ /* 0x000fea000383ffff */
.L_x_3:
[C---:B------:R-:W-:Y:S01]  /*0220*/  VIADD R4, R2.reuse, 0x10 ;  /* 0x0000001002047836 */ /* 0x040fe20000000000 */
[----:B------:R-:W-:Y:S01]  /*0230*/  UMOV UR5, 0x50 ;  /* 0x0000005000057882 */ /* 0x000fe20000000000 */
[----:B------:R-:W-:Y:S01]  /*0240*/  SHF.L.U32 R3, R3, R2, RZ ;  /* 0x0000000203037219 */ /* 0x000fe200000006ff */
[----:B------:R-:W-:Y:S01]  /*0250*/  ULEA UR5, UR6, UR5, 0x18 ;  /* 0x0000000506057291 */ /* 0x000fe2000f8ec0ff */
[----:B------:R-:W-:Y:S01]  /*0260*/  IMAD.SHL.U32 R2, R2, 0x20, RZ ;  /* 0x0000002002027824 */ /* 0x000fe200078e00ff */
[----:B------:R-:W-:-:S04]  /*0270*/  SHF.L.U32 R4, R5, R4, RZ ;  /* 0x0000000405047219 */ /* 0x000fc800000006ff */
[----:B------:R-:W-:-:S05]  /*0280*/  LOP3.LUT R3, R4, R3, RZ, 0xfc, !PT ;  /* 0x0000000304037212 */ /* 0x000fca00078efcff */
[----:B------:R2:W-:Y:S04]  /*0290*/  ATOMS.OR RZ, [UR5], R3 ;  /* 0x00000003ffff798c */ /* 0x0005e8000b000005 */
[----:B------:R2:W-:Y:S01]  /*02a0*/  STS [UR4], R2 ;  /* 0x00000002ff007988 */ /* 0x0005e20008000804 */
[----:B------:R-:W-:Y:S05]  /*02b0*/  BRA `(.L_x_2) ;  /* 0x0000000000107947 */ /* 0x000fea0003800000 */
.L_x_1:
[----:B------:R-:W-:Y:S01]  /*02c0*/  IMAD.MOV.U32 R3, RZ, RZ, -0x1 ;  /* 0xffffffffff037424 */ /* 0x000fe200078e00ff */
[----:B------:R-:W-:-:S04]  /*02d0*/  MOV R2, 0x300 ;  /* 0x0000030000027802 */ /* 0x000fc80000000f00 */
[----:B------:R2:W-:Y:S03]  /*02e0*/  STS [UR4], R3 ;  /* 0x00000003ff007988 */ /* 0x0005e60008000804 */
[----:B-12---:R-:W-:Y:S05]  /*02f0*/  CALL.REL.NOINC `($__internal_1_$__cuda_sm10x_tcgen05_guardrail_trap_phase_invalid_during_alloc) ;  /* 0x0000002c00ac7944 */ /* 0x006fea0003c00000 */
.L_x_2:
[----:B------:R-:W-:Y:S05]  /*0300*/  WARPSYNC.ALL ;  /* 0x0000000000007948 */ /* 0x000fea0003800000 */
[----:B------:R-:W-:Y:S01]  /*0310*/  NOP ;  /* 0x0000000000007918 */ /* 0x000fe20000000000 */
.L_x_0:
[----:B------:R-:W3:Y:S08]  /*0320*/  S2UR UR4, SR_CgaCtaId ;  /* 0x00000000000479c3 */ /* 0x000ef00000008800 */
[----:B------:R-:W-:Y:S01]  /*0330*/  BAR.SYNC.DEFER_BLOCKING 0x0 ;  /* 0x0000000000007b1d */ /* 0x000fe20000010000 */
[----:B------:R-:W-:-:S05]  /*0340*/  LOP3.LUT R10, R0, 0x7f, RZ, 0xc0, !PT ;  /* 0x0000007f000a7812 */ /* 0x000fca00078ec0ff */
[----:B------:R-:W-:Y:S02]  /*0350*/  UMOV UR12, 0x400 ;  /* 0x00000400000c7882 */ /* 0x000fe40000000000 */
[----:B------:R-:W4:Y:S08]  /*0360*/  LDC R4, c[0x0][0x398] ;  /* 0x0000e600ff047b82 */ /* 0x000f300000000800 */
[----:B------:R-:W5:Y:S01]  /*0370*/  LDC R13, c[0x0][0x3a0] ;  /* 0x0000e800ff0d7b82 */ /* 0x000f620000000800 */
[----:B---3--:R-:W-:-:S07]  /*0380*/  ULEA UR12, UR4, UR12, 0x18 ;  /* 0x0000000c040c7291 */ /* 0x008fce000f8ec0ff */
[----:B------:R-:W3:Y:S02]  /*0390*/  S2UR UR16, SR_CTAID.Y ;  /* 0x00000000001079c3 */ /* 0x000ee40000002600 */
[----:B--2---:R-:W2:Y:S06]  /*03a0*/  LDS R3, [UR12] ;  /* 0x0000000cff037984 */ /* 0x004eac0008000800 */
[----:B------:R-:W-:Y:S06]  /*03b0*/  BAR.SYNC.DEFER_BLOCKING 0x0 ;  /* 0x0000000000007b1d */ /* 0x000fec0000010000 */
[----:B------:R-:W-:Y:S05]  /*03c0*/  @P1 BRA `(.L_x_5) ;  /* 0x0000000000181947 */ /* 0x000fea0003800000 */
[----:B------:R-:W-:Y:S01]  /*03d0*/  ELECT P0, URZ, PT ;  /* 0x0000000000ff782f */ /* 0x000fe20003800000 */
[----:B------:R-:W-:Y:S01]  /*03e0*/  IMAD.MOV.U32 R2, RZ, RZ, 0x1 ;  /* 0x00000001ff027424 */ /* 0x000fe200078e00ff */
[----:B------:R-:W-:Y:S01]  /*03f0*/  UMOV UR5, 0x40 ;  /* 0x0000004000057882 */ /* 0x000fe20000000000 */
[----:B------:R-:W-:Y:S01]  /*0400*/  UVIRTCOUNT.DEALLOC.SMPOOL 0x80 ;  /* 0x000000800000784c */ /* 0x000fe20000000000 */
[----:B------:R-:W-:-:S09]  /*0410*/  ULEA UR5, UR4, UR5, 0x18 ;  /* 0x0000000504057291 */ /* 0x000fd2000f8ec0ff */
[----:B------:R5:W-:Y:S03]  /*0420*/  @P0 STS.U8 [UR5], R2 ;  /* 0x00000002ff000988 */ /* 0x000be60008000005 */
.L_x_5:
[----:B------:R-:W5:Y:S01]  /*0430*/  S2UR UR4, SR_CTAID.Z ;  /* 0x00000000000479c3 */ /* 0x000f620000002700 */
[----:B------:R-:W4:Y:S01]  /*0440*/  LDCU UR5, c[0x0][0x370] ;  /* 0x00006e00ff0577ac */ /* 0x000f220008000800 */
[----:B------:R-:W-:Y:S01]  /*0450*/  ISETP.GE.U32.AND P0, PT, R10, 0x20, PT ;  /* 0x000000200a00780c */ /* 0x000fe20003f06070 */
[----:B----4-:R-:W-:Y:S01]  /*0460*/  VIADD R4, R4, 0xffffffff ;  /* 0xffffffff04047836 */ /* 0x010fe20000000000 */
[C---:B------:R-:W-:Y:S01]  /*0470*/  ISETP.NE.U32.AND P2, PT, R10.reuse, RZ, PT ;  /* 0x000000ff0a00720c */ /* 0x040fe20003f45070 */
[----:B------:R-:W5:Y:S01]  /*0480*/  LDCU UR6, c[0x0][0x374] ;  /* 0x00006e80ff0677ac */ /* 0x000f620008000800 */
[----:B------:R-:W-:Y:S01]  /*0490*/  LEA R11, R10, UR12, 0x2 ;  /* 0x0000000c0a0b7c11 */ /* 0x000fe2000f8e10ff */
[----:B-----5:R-:W-:Y:S01]  /*04a0*/  VIADD R12, R13, 0xffffffff ;  /* 0xffffffff0d0c7836 */ /* 0x020fe20000000000 */
[----:B------:R-:W4:Y:S01]  /*04b0*/  S2UR UR7, SR_CTAID.X ;  /* 0x00000000000779c3 */ /* 0x000f220000002500 */
[----:B------:R-:W5:Y:S01]  /*04c0*/  LDCU.64 UR14, c[0x0][0x3c0] ;  /* 0x00007800ff0e77ac */ /* 0x000f620008000a00 */
[----:B--2---:R-:W-:Y:S01]  /*04d0*/  R2UR UR24, R3 ;  /* 0x00000000031872ca */ /* 0x004fe200000e0000 */
[----:B------:R-:W-:Y:S04]  /*04e0*/  BSSY.RECONVERGENT B0, `(.L_x_6) ;  /* 0x0000011000007945 */ /* 0x000fe80003800200 */
[----:B------:R2:W-:Y:S01]  /*04f0*/  @!P0 STS [R11], RZ ;  /* 0x000000ff0b008388 */ /* 0x0005e20000000800 */
[----:B------:R-:W-:-:S03]  /*0500*/  NOP ;  /* 0x0000000000007918 */ /* 0x000fc60000000000 */
[----:B------:R2:W-:Y:S01]  /*0510*/  @!P2 STS [UR12+0x24], R4 ;  /* 0x00002404ff00a988 */ /* 0x0005e2000800080c */
[----:B---3--:R-:W-:-:S03]  /*0520*/  UIMAD UR4, UR4, UR6, UR16 ;  /* 0x00000006040472a4 */ /* 0x008fc6000f8e0210 */
[----:B------:R2:W-:Y:S01]  /*0530*/  @!P2 STS [UR12+0x20], R12 ;  /* 0x0000200cff00a988 */ /* 0x0005e2000800080c */
[----:B----4-:R-:W-:-:S04]  /*0540*/  UIMAD UR4, UR4, UR5, UR7 ;  /* 0x00000005040472a4 */ /* 0x010fc8000f8e0207 */
[----:B------:R-:W-:-:S04]  /*0550*/  UIMAD UR4, UR4, 0x180, URZ ;  /* 0x00000180040478a4 */ /* 0x000fc8000f8e02ff */
[----:B-----5:R-:W-:-:S04]  /*0560*/  UIADD3 UR20, UP0, UPT, UR4, UR14, URZ ;  /* 0x0000000e04147290 */ /* 0x020fc8000ff1e0ff */
[----:B------:R-:W-:Y:S01]  /*0570*/  ULEA.HI.X.SX32 UR21, UR4, UR15, 0x1, UP0 ;  /* 0x0000000f04157291 */ /* 0x000fe200080f0eff */
[----:B--2---:R-:W-:Y:S11]  /*0580*/  @P2 BRA `(.L_x_7) ;  /* 0x0000000000182947 */ /* 0x004ff60003800000 */
[----:B------:R-:W2:Y:S01]  /*0590*/  LDS R2, [UR12+0x8] ;  /* 0x0000080cff027984 */ /* 0x000ea20008000800 */
[----:B------:R-:W3:Y:S01]  /*05a0*/  LDC.64 R6, c[0x0][0x380] ;  /* 0x0000e000ff067b82 */ /* 0x000ee20000000a00 */
[----:B------:R-:W-:Y:S02]  /*05b0*/  IMAD.MOV.U32 R3, RZ, RZ, 0x70 ;  /* 0x00000070ff037424 */ /* 0x000fe400078e00ff */
[----:B---3--:R3:W-:Y:S03]  /*05c0*/  STS.64 [UR12], R6 ;  /* 0x00000006ff007988 */ /* 0x0087e60008000a0c */
[----:B--2---:R-:W-:-:S05]  /*05d0*/  LOP3.LUT R2, R2, 0x10, R3, 0xd8, !PT ;  /* 0x0000001002027812 */ /* 0x004fca00078ed803 */
[----:B------:R3:W-:Y:S02]  /*05e0*/  STS [UR12+0x8], R2 ;  /* 0x00000802ff007988 */ /* 0x0007e4000800080c */
.L_x_7:
[----:B------:R-:W-:Y:S05]  /*05f0*/  BSYNC.RECONVERGENT B0 ;  /* 0x0000000000007941 */ /* 0x000fea0003800200 */
.L_x_6:
[----:B------:R-:W-:Y:S04]  /*0600*/  BSSY.RECONVERGENT B0, `(.L_x_8) ;  /* 0x000000a000007945 */ /* 0x000fe80003800200 */
[----:B------:R-:W-:Y:S05]  /*0610*/  @P2 BRA `(.L_x_9) ;  /* 0x0000000000202947 */ /* 0x000fea0003800000 */
[----:B---3--:R-:W2:Y:S01]  /*0620*/  LDS R2, [UR12+0x34] ;  /* 0x0000340cff027984 */ /* 0x008ea20008000800 */
[----:B------:R-:W-:Y:S02]  /*0630*/  IMAD.MOV.U32 R3, RZ, RZ, 0x1f000000 ;  /* 0x1f000000ff037424 */ /* 0x000fe400078e00ff */
[----:B------:R-:W-:Y:S01]  /*0640*/  @!P2 IMAD.MOV.U32 R5, RZ, RZ, 0x7f ;  /* 0x0000007fff05a424 */ /* 0x000fe200078e00ff */
[----:B------:R-:W3:Y:S02]  /*0650*/  @!P2 LDS R6, [UR12+0x38] ;  /* 0x0000380cff06a984 */ /* 0x000ee40008000800 */
[----:B--2---:R-:W-:Y:S02]  /*0660*/  LOP3.LUT R2, R2, 0xff000000, R3, 0xb8, !PT ;  /* 0xff00000002027812 */ /* 0x004fe400078eb803 */
[----:B---3--:R-:W-:-:S03]  /*0670*/  @!P2 LOP3.LUT R3, R6, 0xff, R5, 0xb8, !PT ;  /* 0x000000ff0603a812 */ /* 0x008fc600078eb805 */
[----:B------:R2:W-:Y:S04]  /*0680*/  STS [UR12+0x34], R2 ;  /* 0x00003402ff007988 */ /* 0x0005e8000800080c */
[----:B------:R2:W-:Y:S02]  /*0690*/  @!P2 STS [UR12+0x38], R3 ;  /* 0x00003803ff00a988 */ /* 0x0005e4000800080c */
.L_x_9:
[----:B------:R-:W-:Y:S05]  /*06a0*/  BSYNC.RECONVERGENT B0 ;  /* 0x0000000000007941 */ /* 0x000fea0003800200 */
.L_x_8:
[----:B------:R-:W-:Y:S04]  /*06b0*/  BSSY.RECONVERGENT B0, `(.L_x_10) ;  /* 0x000000e000007945 */ /* 0x000fe80003800200 */
[----:B------:R-:W-:Y:S05]  /*06c0*/  @P2 BRA `(.L_x_11) ;  /* 0x0000000000302947 */ /* 0x000fea0003800000 */
[----:B--2---:R-:W2:Y:S01]  /*06d0*/  LDS R3, [UR12+0x34] ;  /* 0x0000340cff037984 */ /* 0x004ea20008000800 */
[----:B------:R-:W4:Y:S03]  /*06e0*/  LDC.64 R8, c[0x0][0x3a8] ;  /* 0x0000ea00ff087b82 */ /* 0x000f260000000a00 */
[----:B---3--:R-:W3:Y:S01]  /*06f0*/  LDS R2, [UR12+0x1c] ;  /* 0x00001c0cff027984 */ /* 0x008ee20008000800 */
[C---:B----4-:R-:W-:Y:S01]  /*0700*/  SHF.L.U64.HI R6, R8.reuse, 0x1, R9 ;  /* 0x0000000108067819 */ /* 0x050fe20000010209 */
[----:B------:R-:W-:-:S03]  /*0710*/  IMAD.SHL.U32 R5, R8, 0x2, RZ ;  /* 0x0000000208057824 */ /* 0x000fc600078e00ff */
[--C-:B------:R-:W-:Y:S02]  /*0720*/  SHF.R.U32.HI R7, RZ, 0x4, R6.reuse ;  /* 0x00000004ff077819 */ /* 0x100fe40000011606 */
[----:B------:R-:W-:-:S05]  /*0730*/  SHF.R.U64 R5, R5, 0x4, R6 ;  /* 0x0000000405057819 */ /* 0x000fca0000001206 */
[----:B------:R4:W-:Y:S01]  /*0740*/  STS [UR12+0xc], R5 ;  /* 0x00000c05ff007988 */ /* 0x0009e2000800080c */
[----:B--2---:R-:W-:Y:S02]  /*0750*/  LOP3.LUT R3, R3, 0x7, RZ, 0xb8, !PT ;  /* 0x0000000703037812 */ /* 0x004fe400078eb8ff */
[----:B---3--:R-:W-:-:S03]  /*0760*/  LOP3.LUT R2, R2, 0xf, R7, 0xb8, !PT ;  /* 0x0000000f02027812 */ /* 0x008fc600078eb807 */
[----:B------:R4:W-:Y:S04]  /*0770*/  STS [UR12+0x34], R3 ;  /* 0x00003403ff007988 */ /* 0x0009e8000800080c */
[----:B------:R4:W-:Y:S02]  /*0780*/  STS [UR12+0x1c], R2 ;  /* 0x00001c02ff007988 */ /* 0x0009e4000800080c */
.L_x_11:
[----:B------:R-:W-:Y:S05]  /*0790*/  BSYNC.RECONVERGENT B0 ;  /* 0x0000000000007941 */ /* 0x000fea0003800200 */
.L_x_10:
[----:B------:R-:W-:Y:S04]  /*07a0*/  BSSY.RECONVERGENT B1, `(.L_x_12) ;  /* 0x000001a000017945 */ /* 0x000fe80003800200 */
[----:B------:R-:W-:Y:S04]  /*07b0*/  BSSY.RELIABLE B0, `(.L_x_13) ;  /* 0x0000015000007945 */ /* 0x000fe80003800100 */
[----:B------:R-:W-:Y:S05]  /*07c0*/  @P2 BRA `(.L_x_14) ;  /* 0x0000000000202947 */ /* 0x000fea0003800000 */
[----:B--234-:R-:W2:Y:S02]  /*07d0*/  LDS R2, [UR12+0x34] ;  /* 0x0000340cff027984 */ /* 0x01cea40008000800 */
[----:B--2---:R-:W-:-:S05]  /*07e0*/  LOP3.LUT R2, R2, 0x38, RZ, 0xb8, !PT ;  /* 0x0000003802027812 */ /* 0x004fca00078eb8ff */
[----:B------:R2:W-:Y:S01]  /*07f0*/  STS [UR12+0x34], R2 ;  /* 0x00003402ff007988 */ /* 0x0005e2000800080c */
[----:B------:R-:W-:Y:S05]  /*0800*/  @P2 BRA `(.L_x_15) ;  /* 0x0000000000202947 */ /* 0x000fea0003800000 */
[----:B--2---:R-:W2:Y:S01]  /*0810*/  LDS R2, [UR12+0x8] ;  /* 0x0000080cff027984 */ /* 0x004ea20008000800 */
[----:B------:R-:W-:-:S05]  /*0820*/  IMAD.MOV.U32 R3, RZ, RZ, 0x780 ;  /* 0x00000780ff037424 */ /* 0x000fca00078e00ff */
[----:B--2---:R-:W-:-:S05]  /*0830*/  LOP3.LUT R2, R2, 0x500, R3, 0xd8, !PT ;  /* 0x0000050002027812 */ /* 0x004fca00078ed803 */
[----:B------:R5:W-:Y:S02]  /*0840*/  STS [UR12+0x8], R2 ;  /* 0x00000802ff007988 */ /* 0x000be4000800080c */
.L_x_14:
[----:B------:R-:W-:Y:S05]  /*0850*/  @P2 BRA `(.L_x_16) ;  /* 0x0000000000282947 */ /* 0x000fea0003800000 */
[----:B--2345:R-:W2:Y:S02]  /*0860*/  LDS R2, [UR12+0x8] ;  /* 0x0000080cff027984 */ /* 0x03cea40008000800 */
[----:B--2---:R-:W-:-:S05]  /*0870*/  LOP3.LUT R2, R2, 0x1800, RZ, 0xb8, !PT ;  /* 0x0000180002027812 */ /* 0x004fca00078eb8ff */
[----:B------:R3:W-:Y:S02]  /*0880*/  STS [UR12+0x8], R2 ;  /* 0x00000802ff007988 */ /* 0x0007e4000800080c */
.L_x_15:
[----:B------:R-:W-:Y:S05]  /*0890*/  @P2 BREAK.RELIABLE B0 ;  /* 0x0000000000002942 */ /* 0x000fea0003800100 */
[----:B------:R-:W-:Y:S05]  /*08a0*/  @P2 BRA `(.L_x_17) ;  /* 0x0000000000242947 */ /* 0x000fea0003800000 */
[----:B------:R-:W4:Y:S01]  /*08b0*/  LDS R3, [UR12+0x8] ;  /* 0x0000080cff037984 */ /* 0x000f220008000800 */
[----:B--23--:R-:W-:-:S05]  /*08c0*/  IMAD.MOV.U32 R2, RZ, RZ, 0x6000 ;  /* 0x00006000ff027424 */ /* 0x00cfca00078e00ff */
[----:B----4-:R-:W-:-:S04]  /*08d0*/  LOP3.LUT R2, R3, 0x4000, R2, 0xd8, !PT ;  /* 0x0000400003027812 */ /* 0x010fc800078ed802 */
[----:B------:R-:W-:-:S05]  /*08e0*/  LOP3.LUT R2, R2, 0x400000, RZ, 0xb8, !PT ;  /* 0x0040000002027812 */ /* 0x000fca00078eb8ff */
[----:B------:R2:W-:Y:S02]  /*08f0*/  STS [UR12+0x8], R2 ;  /* 0x00000802ff007988 */ /* 0x0005e4000800080c */
.L_x_16:
[----:B------:R-:W-:Y:S05]  /*0900*/  BSYNC.RELIABLE B0 ;  /* 0x0000000000007941 */ /* 0x000fea0003800100 */
.L_x_13:
[----:B--2345:R-:W2:Y:S02]  /*0910*/  @!P2 LDS R2, [UR12+0x8] ;  /* 0x0000080cff02a984 */ /* 0x03cea40008000800 */
[----:B--2---:R-:W-:-:S05]  /*0920*/  @!P2 LOP3.LUT R2, R2, 0x8000, RZ, 0xb8, !PT ;  /* 0x000080000202a812 */ /* 0x004fca00078eb8ff */
[----:B------:R4:W-:Y:S02]  /*0930*/  @!P2 STS [UR12+0x8], R2 ;  /* 0x00000802ff00a988 */ /* 0x0009e4000800080c */
.L_x_17:
[----:B------:R-:W-:Y:S05]  /*0940*/  BSYNC.RECONVERGENT B1 ;  /* 0x0000000000017941 */ /* 0x000fea0003800200 */
.L_x_12:
[----:B------:R-:W-:Y:S05]  /*0950*/  WARPSYNC.ALL ;  /* 0x0000000000007948 */ /* 0x000fea0003800000 */
[----:B------:R-:W-:Y:S01]  /*0960*/  NOP ;  /* 0x0000000000007918 */ /* 0x000fe20000000000 */
[----:B------:R-:W5:Y:S02]  /*0970*/  LDC R5, c[0x0][0x39c] ;  /* 0x0000e700ff057b82 */ /* 0x000f640000000800 */
[----:B-----5:R-:W-:Y:S01]  /*0980*/  VIADD R5, R5, 0xffffffff ;  /* 0xffffffff05057836 */ /* 0x020fe20000000000 */
[----:B------:R-:W-:Y:S06]  /*0990*/  @P0 BRA `(.L_x_18) ;  /* 0x0000000000300947 */ /* 0x000fec0003800000 */
[----:B--234-:R-:W2:Y:S01]  /*09a0*/  S2R R2, SR_LANEID ;  /* 0x0000000000027919 */ /* 0x01cea20000000000 */
[----:B------:R-:W-:Y:S05]  /*09b0*/  WARPSYNC.ALL ;  /* 0x0000000000007948 */ /* 0x000fea0003800000 */
[----:B------:R-:W-:Y:S01]  /*09c0*/  NOP ;  /* 0x0000000000007918 */ /* 0x000fe20000000000 */
[----:B--2---:R-:W-:-:S05]  /*09d0*/  IMAD.SHL.U32 R6, R2, 0x4, RZ ;  /* 0x0000000402067824 */ /* 0x004fca00078e00ff */
[----:B------:R-:W2:Y:S01]  /*09e0*/  LDS R7, [R6+UR12] ;  /* 0x0000000c06077984 */ /* 0x000ea20008000800 */
[----:B------:R-:W-:-:S05]  /*09f0*/  IADD3 R2, P3, PT, R6, UR20, RZ ;  /* 0x0000001406027c10 */ /* 0x000fca000ff7e0ff */
[----:B------:R-:W-:-:S05]  /*0a00*/  IMAD.X R3, RZ, RZ, UR21, P3 ;  /* 0x00000015ff037e24 */ /* 0x000fca00098e06ff */
[----:B--2---:R5:W2:Y:S01]  /*0a10*/  ATOMG.E.EXCH.STRONG.GPU PT, RZ, [R2], R7 ;  /* 0x0000000702ff73a8 */ /* 0x004aa200041ee100 */
[----:B------:R-:W-:-:S04]  /*0a20*/  DEPBAR {5,4,3,2,1,0} ;  /* 0x0000003f0000791a */ /* 0x000fc80000000000 */
[----:B------:R-:W3:Y:S02]  /*0a30*/  CCTL.E.C.LDCU.IV.DEEP [UR20] ;  /* 0x0000000014007540 */ /* 0x000ee40009c08000 */
[----:B---3--:R5:W-:Y:S01]  /*0a40*/  UTMACCTL.IV [UR20] ;  /* 0x00000000140079b9 */ /* 0x008be20008000000 */
[----:B------:R-:W-:Y:S01]  /*0a50*/  NOP ;  /* 0x0000000000007918 */ /* 0x000fe20000000000 */
.L_x_18:
[----:B------:R-:W-:Y:S05]  /*0a60*/  @P0 BRA `(.L_x_19) ;  /* 0x00000000000c0947 */ /* 0x000fea0003800000 */
[----:B------:R0:W-:Y:S01]  /*0a70*/  UTMACMDFLUSH ;  /* 0x00000000000079b7 */ /* 0x0001e20000000000 */
[----:B------:R-:W-:Y:S05]  /*0a80*/  @P0 BRA `(.L_x_19) ;  /* 0x0000000000040947 */ /* 0x000fea0003800000 */
[----:B------:R-:W-:-:S04]  /*0a90*/  DEPBAR.LE SB0, 0x0 ;  /* 0x000080000000791a */ /* 0x000fc80000000000 */
.L_x_19:
[----:B------:R-:W-:Y:S05]  /*0aa0*/  WARPSYNC.ALL ;  /* 0x0000000000007948 */ /* 0x000fea0003800000 */
[----:B------:R-:W-:Y:S01]  /*0ab0*/  NOP ;  /* 0x0000000000007918 */ /* 0x000fe20000000000 */
[----:B--2---:R-:W-:Y:S06]  /*0ac0*/  BAR.SYNC.DEFER_BLOCKING 0x0 ;  /* 0x0000000000007b1d */ /* 0x004fec0000010000 */
[----:B------:R-:W-:Y:S02]  /*0ad0*/  BSSY.RECONVERGENT B1, `(.L_x_20) ;  /* 0x000000b000017945 */ /* 0x000fe40003800200 */
[----:B------:R-:W-:Y:S06]  /*0ae0*/  BAR.SYNC.DEFER_BLOCKING 0x0 ;  /* 0x0000000000007b1d */ /* 0x000fec0000010000 */
[----:B------:R2:W-:Y:S01]  /*0af0*/  @!P0 STS [R11], RZ ;  /* 0x000000ff0b008388 */ /* 0x0005e20000000800 */
[----:B------:R-:W-:Y:S01]  /*0b00*/  NOP ;  /* 0x0000000000007918 */ /* 0x000fe20000000000 */
[----:B------:R-:W-:Y:S05]  /*0b10*/  @P2 BRA `(.L_x_21) ;  /* 0x0000000000182947 */ /* 0x000fea0003800000 */
[----:B---345:R-:W3:Y:S01]  /*0b20*/  LDS R2, [UR12+0x8] ;  /* 0x0000080cff027984 */ /* 0x038ee20008000800 */
[----:B------:R-:W4:Y:S01]  /*0b30*/  LDC.64 R6, c[0x0][0x388] ;  /* 0x0000e200ff067b82 */ /* 0x000f220000000a00 */
[----:B------:R-:W-:Y:S02]  /*0b40*/  IMAD.MOV.U32 R3, RZ, RZ, 0x70 ;  /* 0x00000070ff037424 */ /* 0x000fe400078e00ff */
[----:B----4-:R4:W-:Y:S03]  /*0b50*/  STS.64 [UR12], R6 ;  /* 0x00000006ff007988 */ /* 0x0109e60008000a0c */
[----:B---3--:R-:W-:-:S05]  /*0b60*/  LOP3.LUT R2, R2, 0x10, R3, 0xd8, !PT ;  /* 0x0000001002027812 */ /* 0x008fca00078ed803 */
[----:B------:R4:W-:Y:S02]  /*0b70*/  STS [UR12+0x8], R2 ;  /* 0x00000802ff007988 */ /* 0x0009e4000800080c */
.L_x_21:
[----:B-----5:R-:W-:Y:S05]  /*0b80*/  BSYNC.RECONVERGENT B1 ;  /* 0x0000000000017941 */ /* 0x020fea0003800200 */
.L_x_20:
[----:B------:R-:W-:Y:S04]  /*0b90*/  BSSY.RECONVERGENT B1, `(.L_x_22) ;  /* 0x000000a000017945 */ /* 0x000fe80003800200 */
[----:B------:R-:W-:Y:S05]  /*0ba0*/  @P2 BRA `(.L_x_23) ;  /* 0x0000000000202947 */ /* 0x000fea0003800000 */
[----:B---34-:R-:W3:Y:S01]  /*0bb0*/  LDS R2, [UR12+0x34] ;  /* 0x0000340cff027984 */ /* 0x018ee20008000800 */
[----:B------:R-:W-:Y:S02]  /*0bc0*/  IMAD.MOV.U32 R3, RZ, RZ, 0x3f000000 ;  /* 0x3f000000ff037424 */ /* 0x000fe400078e00ff */
[----:B------:R-:W-:Y:S01]  /*0bd0*/  @!P2 IMAD.MOV.U32 R6, RZ, RZ, 0x1f ;  /* 0x0000001fff06a424 */ /* 0x000fe200078e00ff */
[----:B------:R-:W4:Y:S02]  /*0be0*/  @!P2 LDS R7, [UR12+0x38] ;  /* 0x0000380cff07a984 */ /* 0x000f240008000800 */
[----:B---3--:R-:W-:Y:S02]  /*0bf0*/  LOP3.LUT R2, R2, 0xff000000, R3, 0xb8, !PT ;  /* 0xff00000002027812 */ /* 0x008fe400078eb803 */
[----:B----4-:R-:W-:-:S03]  /*0c00*/  @!P2 LOP3.LUT R3, R7, 0xff, R6, 0xb8, !PT ;  /* 0x000000ff0703a812 */ /* 0x010fc600078eb806 */
[----:B------:R5:W-:Y:S04]  /*0c10*/  STS [UR12+0x34], R2 ;  /* 0x00003402ff007988 */ /* 0x000be8000800080c */
[----:B------:R5:W-:Y:S02]  /*0c20*/  @!P2 STS [UR12+0x38], R3 ;  /* 0x00003803ff00a988 */ /* 0x000be4000800080c */
.L_x_23:
[----:B------:R-:W-:Y:S05]  /*0c30*/  BSYNC.RECONVERGENT B1 ;  /* 0x0000000000017941 */ /* 0x000fea0003800200 */
.L_x_22:
[----:B------:R-:W-:Y:S04]  /*0c40*/  BSSY.RECONVERGENT B1, `(.L_x_24) ;  /* 0x0000004000017945 */ /* 0x000fe80003800200 */
[----:B------:R-:W-:Y:S05]  /*0c50*/  @P2 BRA `(.L_x_25) ;  /* 0x0000000000082947 */ /* 0x000fea0003800000 */
[----:B------:R2:W-:Y:S04]  /*0c60*/  STS [UR12+0x24], R12 ;  /* 0x0000240cff007988 */ /* 0x0005e8000800080c */
[----:B------:R2:W-:Y:S02]  /*0c70*/  STS [UR12+0x20], R5 ;  /* 0x00002005ff007988 */ /* 0x0005e4000800080c */
.L_x_25:
[----:B------:R-:W-:Y:S05]  /*0c80*/  BSYNC.RECONVERGENT B1 ;  /* 0x0000000000017941 */ /* 0x000fea0003800200 */
.L_x_24:
[----:B------:R-:W-:Y:S04]  /*0c90*/  BSSY.RECONVERGENT B1, `(.L_x_26) ;  /* 0x000000e000017945 */ /* 0x000fe80003800200 */
[----:B------:R-:W-:Y:S05]  /*0ca0*/  @P2 BRA `(.L_x_27) ;  /* 0x0000000000302947 */ /* 0x000fea0003800000 */
[----:B-----5:R-:W5:Y:S01]  /*0cb0*/  LDS R3, [UR12+0x34] ;  /* 0x0000340cff037984 */ /* 0x020f620008000800 */
[----:B----4-:R-:W4:Y:S03]  /*0cc0*/  LDC.64 R6, c[0x0][0x3b0] ;  /* 0x0000ec00ff067b82 */ /* 0x010f260000000a00 */
[----:B---3--:R-:W3:Y:S01]  /*0cd0*/  LDS R2, [UR12+0x1c] ;  /* 0x00001c0cff027984 */ /* 0x008ee20008000800 */
[C---:B----4-:R-:W-:Y:S01]  /*0ce0*/  SHF.L.U64.HI R7, R6.reuse, 0x1, R7 ;  /* 0x0000000106077819 */ /* 0x050fe20000010207 */
[----:B------:R-:W-:-:S03]  /*0cf0*/  IMAD.SHL.U32 R6, R6, 0x2, RZ ;  /* 0x0000000206067824 */ /* 0x000fc600078e00ff */
[--C-:B------:R-:W-:Y:S02]  /*0d00*/  SHF.R.U32.HI R9, RZ, 0x4, R7.reuse ;  /* 0x00000004ff097819 */ /* 0x100fe40000011607 */
[----:B------:R-:W-:-:S05]  /*0d10*/  SHF.R.U64 R6, R6, 0x4, R7 ;  /* 0x0000000406067819 */ /* 0x000fca0000001207 */
[----:B------:R4:W-:Y:S01]  /*0d20*/  STS [UR12+0xc], R6 ;  /* 0x00000c06ff007988 */ /* 0x0009e2000800080c */
[----:B-----5:R-:W-:Y:S02]  /*0d30*/  LOP3.LUT R3, R3, 0x7, RZ, 0xb8, !PT ;  /* 0x0000000703037812 */ /* 0x020fe400078eb8ff */
[----:B---3--:R-:W-:-:S03]  /*0d40*/  LOP3.LUT R2, R2, 0xf, R9, 0xb8, !PT ;  /* 0x0000000f02027812 */ /* 0x008fc600078eb809 */
[----:B------:R4:W-:Y:S04]  /*0d50*/  STS [UR12+0x34], R3 ;  /* 0x00003403ff007988 */ /* 0x0009e8000800080c */
[----:B------:R4:W-:Y:S02]  /*0d60*/  STS [UR12+0x1c], R2 ;  /* 0x00001c02ff007988 */ /* 0x0009e4000800080c */
.L_x_27:
[----:B------:R-:W-:Y:S05]  /*0d70*/  BSYNC.RECONVERGENT B1 ;  /* 0x0000000000017941 */ /* 0x000fea0003800200 */
.L_x_26:
[----:B------:R-:W-:Y:S04]  /*0d80*/  BSSY.RECONVERGENT B2, `(.L_x_28) ;  /* 0x000001a000027945 */ /* 0x000fe80003800200 */
[----:B------:R-:W-:Y:S04]  /*0d90*/  BSSY.RELIABLE B1, `(.L_x_29) ;  /* 0x0000015000017945 */ /* 0x000fe80003800100 */
[----:B------:R-:W-:Y:S05]  /*0da0*/  @P2 BRA `(.L_x_30) ;  /* 0x0000000000202947 */ /* 0x000fea0003800000 */
[----:B---345:R-:W3:Y:S02]  /*0db0*/  LDS R2, [UR12+0x34] ;  /* 0x0000340cff027984 */ /* 0x038ee40008000800 */
[----:B---3--:R-:W-:-:S05]  /*0dc0*/  LOP3.LUT R2, R2, 0x38, RZ, 0xb8, !PT ;  /* 0x0000003802027812 */ /* 0x008fca00078eb8ff */
[----:B------:R3:W-:Y:S01]  /*0dd0*/  STS [UR12+0x34], R2 ;  /* 0x00003402ff007988 */ /* 0x0007e2000800080c */
[----:B------:R-:W-:Y:S05]  /*0de0*/  @P2 BRA `(.L_x_31) ;  /* 0x0000000000202947 */ /* 0x000fea0003800000 */
[----:B---3--:R-:W3:Y:S01]  /*0df0*/  LDS R2, [UR12+0x8] ;  /* 0x0000080cff027984 */ /* 0x008ee20008000800 */
[----:B------:R-:W-:-:S05]  /*0e00*/  IMAD.MOV.U32 R3, RZ, RZ, 0x780 ;  /* 0x00000780ff037424 */ /* 0x000fca00078e00ff */
[----:B---3--:R-:W-:-:S05]  /*0e10*/  LOP3.LUT R2, R2, 0x500, R3, 0xd8, !PT ;  /* 0x0000050002027812 */ /* 0x008fca00078ed803 */
[----:B------:R3:W-:Y:S02]  /*0e20*/  STS [UR12+0x8], R2 ;  /* 0x00000802ff007988 */ /* 0x0007e4000800080c */
.L_x_30:
[----:B------:R-:W-:Y:S05]  /*0e30*/  @P2 BRA `(.L_x_32) ;  /* 0x0000000000282947 */ /* 0x000fea0003800000 */
[----:B---345:R-:W3:Y:S02]  /*0e40*/  LDS R2, [UR12+0x8] ;  /* 0x0000080cff027984 */ /* 0x038ee40008000800 */
[----:B---3--:R-:W-:-:S05]  /*0e50*/  LOP3.LUT R2, R2, 0x1800, RZ, 0xb8, !PT ;  /* 0x0000180002027812 */ /* 0x008fca00078eb8ff */
[----:B------:R4:W-:Y:S02]  /*0e60*/  STS [UR12+0x8], R2 ;  /* 0x00000802ff007988 */ /* 0x0009e4000800080c */
.L_x_31:
[----:B------:R-:W-:Y:S05]  /*0e70*/  @P2 BREAK.RELIABLE B1 ;  /* 0x0000000000012942 */ /* 0x000fea0003800100 */
[----:B------:R-:W-:Y:S05]  /*0e80*/  @P2 BRA `(.L_x_33) ;  /* 0x0000000000242947 */ /* 0x000fea0003800000 */
[----:B---34-:R-:W3:Y:S01]  /*0e90*/  LDS R2, [UR12+0x8] ;  /* 0x0000080cff027984 */ /* 0x018ee20008000800 */
[----:B------:R-:W-:-:S05]  /*0ea0*/  IMAD.MOV.U32 R3, RZ, RZ, 0x6000 ;  /* 0x00006000ff037424 */ /* 0x000fca00078e00ff */
[----:B---3--:R-:W-:-:S04]  /*0eb0*/  LOP3.LUT R2, R2, 0x6000, R3, 0xd8, !PT ;  /* 0x0000600002027812 */ /* 0x008fc800078ed803 */
[----:B------:R-:W-:-:S05]  /*0ec0*/  LOP3.LUT R2, R2, 0x400000, RZ, 0xb8, !PT ;  /* 0x0040000002027812 */ /* 0x000fca00078eb8ff */
[----:B------:R3:W-:Y:S02]  /*0ed0*/  STS [UR12+0x8], R2 ;  /* 0x00000802ff007988 */ /* 0x0007e4000800080c */
.L_x_32:
[----:B------:R-:W-:Y:S05]  /*0ee0*/  BSYNC.RELIABLE B1 ;  /* 0x0000000000017941 */ /* 0x000fea0003800100 */
.L_x_29:
[----:B---345:R-:W3:Y:S02]  /*0ef0*/  @!P2 LDS R2, [UR12+0x8] ;  /* 0x0000080cff02a984 */ /* 0x038ee40008000800 */
[----:B---3--:R-:W-:-:S05]  /*0f00*/  @!P2 LOP3.LUT R2, R2, 0x8000, RZ, 0xb8, !PT ;  /* 0x000080000202a812 */ /* 0x008fca00078eb8ff */
[----:B------:R5:W-:Y:S02]  /*0f10*/  @!P2 STS [UR12+0x8], R2 ;  /* 0x00000802ff00a988 */ /* 0x000be4000800080c */
.L_x_33:
[----:B------:R-:W-:Y:S05]  /*0f20*/  BSYNC.RECONVERGENT B2 ;  /* 0x0000000000027941 */ /* 0x000fea0003800200 */
.L_x_28:
[----:B------:R-:W-:Y:S05]  /*0f30*/  WARPSYNC.ALL ;  /* 0x0000000000007948 */ /* 0x000fea0003800000 */
[----:B------:R-:W-:Y:S01]  /*0f40*/  NOP ;  /* 0x0000000000007918 */ /* 0x000fe20000000000 */
[----:B------:R-:W-:-:S04]  /*0f50*/  UIADD3 UR5, UPT, UPT, UR4, 0x80, URZ ;  /* 0x0000008004057890 */ /* 0x000fc8000fffe0ff */
[----:B------:R-:W-:-:S04]  /*0f60*/  UIADD3 UR22, UP0, UPT, UR5, UR14, URZ ;  /* 0x0000000e05167290 */ /* 0x000fc8000ff1e0ff */
[----:B------:R-:W-:Y:S01]  /*0f70*/  ULEA.HI.X.SX32 UR23, UR5, UR15, 0x1, UP0 ;  /* 0x0000000f05177291 */ /* 0x000fe200080f0eff */
[----:B------:R-:W-:Y:S11]  /*0f80*/  @P0 BRA `(.L_x_34) ;  /* 0x0000000000300947 */ /* 0x000ff60003800000 */
[----:B---345:R-:W3:Y:S01]  /*0f90*/  S2R R2, SR_LANEID ;  /* 0x0000000000027919 */ /* 0x038ee20000000000 */
[----:B------:R-:W-:Y:S05]  /*0fa0*/  WARPSYNC.ALL ;  /* 0x0000000000007948 */ /* 0x000fea0003800000 */
[----:B------:R-:W-:Y:S01]  /*0fb0*/  NOP ;  /* 0x0000000000007918 */ /* 0x000fe20000000000 */
[----:B---3--:R-:W-:-:S05]  /*0fc0*/  IMAD.SHL.U32 R6, R2, 0x4, RZ ;  /* 0x0000000402067824 */ /* 0x008fca00078e00ff */
[----:B------:R-:W3:Y:S01]  /*0fd0*/  LDS R7, [R6+UR12] ;  /* 0x0000000c06077984 */ /* 0x000ee20008000800 */
[----:B------:R-:W-:-:S05]  /*0fe0*/  IADD3 R2, P3, PT, R6, UR22, RZ ;  /* 0x0000001606027c10 */ /* 0x000fca000ff7e0ff */
[----:B------:R-:W-:-:S05]  /*0ff0*/  IMAD.X R3, RZ, RZ, UR23, P3 ;  /* 0x00000017ff037e24 */ /* 0x000fca00098e06ff */
[----:B---3--:R3:W4:Y:S01]  /*1000*/  ATOMG.E.EXCH.STRONG.GPU PT, RZ, [R2], R7 ;  /* 0x0000000702ff73a8 */ /* 0x00872200041ee100 */
[----:B------:R-:W-:-:S04]  /*1010*/  DEPBAR {5,4,3,2,1,0} ;  /* 0x0000003f0000791a */ /* 0x000fc80000000000 */
[----:B------:R-:W5:Y:S02]  /*1020*/  CCTL.E.C.LDCU.IV.DEEP [UR22] ;  /* 0x0000000016007540 */ /* 0x000f640009c08000 */
[----:B-----5:R3:W-:Y:S01]  /*1030*/  UTMACCTL.IV [UR22] ;  /* 0x00000000160079b9 */ /* 0x0207e20008000000 */
[----:B------:R-:W-:Y:S01]  /*1040*/  NOP ;  /* 0x0000000000007918 */ /* 0x000fe20000000000 */
.L_x_34:
[----:B------:R-:W-:Y:S05]  /*1050*/  @P0 BRA `(.L_x_35) ;  /* 0x00000000000c0947 */ /* 0x000fea0003800000 */
[----:B------:R0:W-:Y:S01]  /*1060*/  UTMACMDFLUSH ;  /* 0x00000000000079b7 */ /* 0x0001e20000000000 */
[----:B------:R-:W-:Y:S05]  /*1070*/  @P0 BRA `(.L_x_35) ;  /* 0x0000000000040947 */ /* 0x000fea0003800000 */
[----:B------:R-:W-:-:S04]  /*1080*/  DEPBAR.LE SB0, 0x0 ;  /* 0x000080000000791a */ /* 0x000fc80000000000 */
.L_x_35:
[----:B------:R-:W-:Y:S05]  /*1090*/  WARPSYNC.ALL ;  /* 0x0000000000007948 */ /* 0x000fea0003800000 */
[----:B------:R-:W-:Y:S01]  /*10a0*/  NOP ;  /* 0x0000000000007918 */ /* 0x000fe20000000000 */
[----:B----4-:R-:W-:Y:S06]  /*10b0*/  BAR.SYNC.DEFER_BLOCKING 0x0 ;  /* 0x0000000000007b1d */ /* 0x010fec0000010000 */
[----:B------:R-:W-:Y:S02]  /*10c0*/  BSSY.RECONVERGENT B2, `(.L_x_36) ;  /* 0x000000b000027945 */ /* 0x000fe40003800200 */
[----:B------:R-:W-:Y:S06]  /*10d0*/  BAR.SYNC.DEFER_BLOCKING 0x0 ;  /* 0x0000000000007b1d */ /* 0x000fec0000010000 */
[----:B------:R4:W-:Y:S01]  /*10e0*/  @!P0 STS [R11], RZ ;  /* 0x000000ff0b008388 */ /* 0x0009e20000000800 */
[----:B------:R-:W-:Y:S01]  /*10f0*/  NOP ;  /* 0x0000000000007918 */ /* 0x000fe20000000000 */
[----:B------:R-:W-:Y:S05]  /*1100*/  @P2 BRA `(.L_x_37) ;  /* 0x0000000000182947 */ /* 0x000fea0003800000 */
[----:B---3-5:R-:W3:Y:S01]  /*1110*/  LDS R2, [UR12+0x8] ;  /* 0x0000080cff027984 */ /* 0x028ee20008000800 */
[----:B------:R-:W5:Y:S01]  /*1120*/  LDC.64 R6, c[0x0][0x390] ;  /* 0x0000e400ff067b82 */ /* 0x000f620000000a00 */
[----:B------:R-:W-:Y:S02]  /*1130*/  IMAD.MOV.U32 R3, RZ, RZ, 0x70 ;  /* 0x00000070ff037424 */ /* 0x000fe400078e00ff */
[----:B-----5:R5:W-:Y:S03]  /*1140*/  STS.64 [UR12], R6 ;  /* 0x00000006ff007988 */ /* 0x020be60008000a0c */
[----:B---3--:R-:W-:-:S05]  /*1150*/  LOP3.LUT R2, R2, 0x10, R3, 0xd8, !PT ;  /* 0x0000001002027812 */ /* 0x008fca00078ed803 */
[----:B------:R5:W-:Y:S02]  /*1160*/  STS [UR12+0x8], R2 ;  /* 0x00000802ff007988 */ /* 0x000be4000800080c */
.L_x_37:
[----:B---3--:R-:W-:Y:S05]  /*1170*/  BSYNC.RECONVERGENT B2 ;  /* 0x0000000000027941 */ /* 0x008fea0003800200 */
.L_x_36:
[----:B------:R-:W-:Y:S04]  /*1180*/  BSSY.RECONVERGENT B3, `(.L_x_38) ;  /* 0x0000011000037945 */ /* 0x000fe80003800200 */
[----:B------:R-:W-:Y:S04]  /*1190*/  BSSY.RELIABLE B2, `(.L_x_39) ;  /* 0x000000e000027945 */ /* 0x000fe80003800100 */
[----:B------:R-:W-:Y:S05]  /*11a0*/  @P2 BRA `(.L_x_40) ;  /* 0x0000000000242947 */ /* 0x000fea0003800000 */
[----:B-----5:R-:W3:Y:S01]  /*11b0*/  LDS R2, [UR12+0x34] ;  /* 0x0000340cff027984 */ /* 0x020ee20008000800 */
[----:B------:R-:W-:-:S05]  /*11c0*/  IMAD.MOV.U32 R3, RZ, RZ, 0x3f000000 ;  /* 0x3f000000ff037424 */ /* 0x000fca00078e00ff */
[----:B---3--:R-:W-:-:S05]  /*11d0*/  LOP3.LUT R2, R2, 0xff000000, R3, 0xb8, !PT ;  /* 0xff00000002027812 */ /* 0x008fca00078eb803 */
[----:B------:R3:W-:Y:S01]  /*11e0*/  STS [UR12+0x34], R2 ;  /* 0x00003402ff007988 */ /* 0x0007e2000800080c */
[----:B------:R-:W-:Y:S05]  /*11f0*/  @P2 BRA `(.L_x_41) ;  /* 0x00000000001c2947 */ /* 0x000fea0003800000 */
[----:B---3--:R-:W3:Y:S01]  /*1200*/  LDS R2, [UR12+0x38] ;  /* 0x0000380cff027984 */ /* 0x008ee20008000800 */
[----:B------:R-:W-:-:S05]  /*1210*/  IMAD.MOV.U32 R3, RZ, RZ, 0x7f ;  /* 0x0000007fff037424 */ /* 0x000fca00078e00ff */
[----:B---3--:R-:W-:-:S05]  /*1220*/  LOP3.LUT R2, R2, 0xff, R3, 0xb8, !PT ;  /* 0x000000ff02027812 */ /* 0x008fca00078eb803 */
[----:B------:R3:W-:Y:S02]  /*1230*/  STS [UR12+0x38], R2 ;  /* 0x00003802ff007988 */ /* 0x0007e4000800080c */
.L_x_40:
[----:B------:R-:W-:Y:S05]  /*1240*/  @P2 BREAK.RELIABLE B2 ;  /* 0x0000000000022942 */ /* 0x000fea0003800100 */
[----:B------:R-:W-:Y:S05]  /*1250*/  @P2 BRA `(.L_x_42) ;  /* 0x00000000000c2947 */ /* 0x000fea0003800000 */
[----:B------:R2:W-:Y:S02]  /*1260*/  STS [UR12+0x20], R5 ;  /* 0x00002005ff007988 */ /* 0x0005e4000800080c */
.L_x_41:
[----:B------:R-:W-:Y:S05]  /*1270*/  BSYNC.RELIABLE B2 ;  /* 0x0000000000027941 */ /* 0x000fea0003800100 */
.L_x_39:
[----:B------:R2:W-:Y:S02]  /*1280*/  @!P2 STS [UR12+0x24], R4 ;  /* 0x00002404ff00a988 */ /* 0x0005e4000800080c */
.L_x_42:
[----:B------:R-:W-:Y:S05]  /*1290*/  BSYNC.RECONVERGENT B3 ;  /* 0x0000000000037941 */ /* 0x000fea0003800200 */
.L_x_38:
[----:B------:R-:W-:Y:S05]  /*12a0*/  WARPSYNC.ALL ;  /* 0x0000000000007948 */ /* 0x000fea0003800000 */
[----:B------:R-:W-:Y:S01]  /*12b0*/  NOP ;  /* 0x0000000000007918 */ /* 0x000fe20000000000 */
[----:B------:R-:W-:Y:S04]  /*12c0*/  BSSY.RECONVERGENT B3, `(.L_x_43) ;  /* 0x000000e000037945 */ /* 0x000fe80003800200 */
[----:B------:R-:W-:Y:S05]  /*12d0*/  @P2 BRA `(.L_x_44) ;  /* 0x0000000000302947 */ /* 0x000fea0003800000 */
[----:B------:R-:W2:Y:S02]  /*12e0*/  LDS R3, [UR12+0x34] ;  /* 0x0000340cff037984 */ /* 0x000ea40008000800 */
[----:B--2---:R-:W2:Y:S02]  /*12f0*/  LDC.64 R4, c[0x0][0x3b8] ;  /* 0x0000ee00ff047b82 */ /* 0x004ea40000000a00 */
[----:B---3-5:R-:W3:Y:S01]  /*1300*/  LDS R2, [UR12+0x1c] ;  /* 0x00001c0cff027984 */ /* 0x028ee20008000800 */
[C---:B--2---:R-:W-:Y:S01]  /*1310*/  SHF.L.U64.HI R5, R4.reuse, 0x1, R5 ;  /* 0x0000000104057819 */ /* 0x044fe20000010205 */
[----:B------:R-:W-:-:S03]  /*1320*/  IMAD.SHL.U32 R4, R4, 0x2, RZ ;  /* 0x0000000204047824 */ /* 0x000fc600078e00ff */
[--C-:B------:R-:W-:Y:S02]  /*1330*/  SHF.R.U32.HI R7, RZ, 0x4, R5.reuse ;  /* 0x00000004ff077819 */ /* 0x100fe40000011605 */
[----:B------:R-:W-:-:S05]  /*1340*/  SHF.R.U64 R4, R4, 0x4, R5 ;  /* 0x0000000404047819 */ /* 0x000fca0000001205 */
[----:B------:R2:W-:Y:S01]  /*1350*/  STS [UR12+0xc], R4 ;  /* 0x00000c04ff007988 */ /* 0x0005e2000800080c */
[----:B------:R-:W-:Y:S02]  /*1360*/  LOP3.LUT R3, R3, 0x7, RZ, 0xb8, !PT ;  /* 0x0000000703037812 */ /* 0x000fe400078eb8ff */
[----:B---3--:R-:W-:-:S03]  /*1370*/  LOP3.LUT R2, R2, 0xf, R7, 0xb8, !PT ;  /* 0x0000000f02027812 */ /* 0x008fc600078eb807 */
[----:B------:R2:W-:Y:S04]  /*1380*/  STS [UR12+0x34], R3 ;  /* 0x00003403ff007988 */ /* 0x0005e8000800080c */
[----:B------:R2:W-:Y:S02]  /*1390*/  STS [UR12+0x1c], R2 ;  /* 0x00001c02ff007988 */ /* 0x0005e4000800080c */
.L_x_44:
[----:B------:R-:W-:Y:S05]  /*13a0*/  BSYNC.RECONVERGENT B3 ;  /* 0x0000000000037941 */ /* 0x000fea0003800200 */
.L_x_43:
[----:B------:R-:W-:Y:S04]  /*13b0*/  BSSY.RECONVERGENT B4, `(.L_x_45) ;  /* 0x000001a000047945 */ /* 0x000fe80003800200 */
[----:B------:R-:W-:Y:S04]  /*13c0*/  BSSY.RELIABLE B3, `(.L_x_46) ;  /* 0x0000015000037945 */ /* 0x000fe80003800100 */
[----:B------:R-:W-:Y:S05]  /*13d0*/  @P2 BRA `(.L_x_47) ;  /* 0x0000000000202947 */ /* 0x000fea0003800000 */
[----:B--23-5:R-:W2:Y:S02]  /*13e0*/  LDS R2, [UR12+0x34] ;  /* 0x0000340cff027984 */ /* 0x02cea40008000800 */
[----:B--2---:R-:W-:-:S05]  /*13f0*/  LOP3.LUT R2, R2, 0x38, RZ, 0xb8, !PT ;  /* 0x0000003802027812 */ /* 0x004fca00078eb8ff */
[----:B------:R2:W-:Y:S01]  /*1400*/  STS [UR12+0x34], R2 ;  /* 0x00003402ff007988 */ /* 0x0005e2000800080c */
[----:B------:R-:W-:Y:S05]  /*1410*/  @P2 BRA `(.L_x_48) ;  /* 0x0000000000202947 */ /* 0x000fea0003800000 */
[----:B--2---:R-:W2:Y:S01]  /*1420*/  LDS R2, [UR12+0x8] ;  /* 0x0000080cff027984 */ /* 0x004ea20008000800 */
[----:B------:R-:W-:-:S05]  /*1430*/  IMAD.MOV.U32 R3, RZ, RZ, 0x780 ;  /* 0x00000780ff037424 */ /* 0x000fca00078e00ff */
[----:B--2---:R-:W-:-:S05]  /*1440*/  LOP3.LUT R2, R2, 0x500, R3, 0xd8, !PT ;  /* 0x0000050002027812 */ /* 0x004fca00078ed803 */
[----:B------:R2:W-:Y:S02]  /*1450*/  STS [UR12+0x8], R2 ;  /* 0x00000802ff007988 */ /* 0x0005e4000800080c */
.L_x_47:
[----:B------:R-:W-:Y:S05]  /*1460*/  @P2 BRA `(.L_x_49) ;  /* 0x0000000000282947 */ /* 0x000fea0003800000 */
[----:B--23-5:R-:W2:Y:S02]  /*1470*/  LDS R2, [UR12+0x8] ;  /* 0x0000080cff027984 */ /* 0x02cea40008000800 */
[----:B--2---:R-:W-:-:S05]  /*1480*/  LOP3.LUT R2, R2, 0x1800, RZ, 0xb8, !PT ;  /* 0x0000180002027812 */ /* 0x004fca00078eb8ff */
[----:B------:R3:W-:Y:S02]  /*1490*/  STS [UR12+0x8], R2 ;  /* 0x00000802ff007988 */ /* 0x0007e4000800080c */
.L_x_48:
[----:B------:R-:W-:Y:S05]  /*14a0*/  @P2 BREAK.RELIABLE B3 ;  /* 0x0000000000032942 */ /* 0x000fea0003800100 */
[----:B------:R-:W-:Y:S05]  /*14b0*/  @P2 BRA `(.L_x_50) ;  /* 0x0000000000242947 */ /* 0x000fea0003800000 */
[----:B--23--:R-:W2:Y:S01]  /*14c0*/  LDS R2, [UR12+0x8] ;  /* 0x0000080cff027984 */ /* 0x00cea20008000800 */
[----:B------:R-:W-:-:S05]  /*14d0*/  IMAD.MOV.U32 R3, RZ, RZ, 0x6000 ;  /* 0x00006000ff037424 */ /* 0x000fca00078e00ff */
[----:B--2---:R-:W-:-:S04]  /*14e0*/  LOP3.LUT R2, R2, 0x6000, R3, 0xd8, !PT ;  /* 0x0000600002027812 */ /* 0x004fc800078ed803 */
[----:B------:R-:W-:-:S05]  /*14f0*/  LOP3.LUT R2, R2, 0x400000, RZ, 0xb8, !PT ;  /* 0x0040000002027812 */ /* 0x000fca00078eb8ff */
[----:B------:R2:W-:Y:S02]  /*1500*/  STS [UR12+0x8], R2 ;  /* 0x00000802ff007988 */ /* 0x0005e4000800080c */
.L_x_49:
[----:B------:R-:W-:Y:S05]  /*1510*/  BSYNC.RELIABLE B3 ;  /* 0x0000000000037941 */ /* 0x000fea0003800100 */
.L_x_46:
[----:B--23-5:R-:W2:Y:S02]  /*1520*/  @!P2 LDS R2, [UR12+0x8] ;  /* 0x0000080cff02a984 */ /* 0x02cea40008000800 */
[----:B--2---:R-:W-:-:S05]  /*1530*/  @!P2 LOP3.LUT R2, R2, 0x8000, RZ, 0xb8, !PT ;  /* 0x000080000202a812 */ /* 0x004fca00078eb8ff */
[----:B------:R5:W-:Y:S02]  /*1540*/  @!P2 STS [UR12+0x8], R2 ;  /* 0x00000802ff00a988 */ /* 0x000be4000800080c */
.L_x_50:
[----:B------:R-:W-:Y:S05]  /*1550*/  BSYNC.RECONVERGENT B4 ;  /* 0x0000000000047941 */ /* 0x000fea0003800200 */
.L_x_45:
[----:B------:R-:W-:Y:S05]  /*1560*/  WARPSYNC.ALL ;  /* 0x0000000000007948 */ /* 0x000fea0003800000 */
[----:B------:R-:W-:Y:S01]  /*1570*/  NOP ;  /* 0x0000000000007918 */ /* 0x000fe20000000000 */
[----:B------:R-:W-:-:S04]  /*1580*/  UIADD3 UR4, UPT, UPT, UR4, 0x100, URZ ;  /* 0x0000010004047890 */ /* 0x000fc8000fffe0ff */
[----:B------:R-:W-:-:S04]  /*1590*/  UIADD3 UR14, UP0, UPT, UR4, UR14, URZ ;  /* 0x0000000e040e7290 */ /* 0x000fc8000ff1e0ff */
[----:B------:R-:W-:Y:S01]  /*15a0*/  ULEA.HI.X.SX32 UR15, UR4, UR15, 0x1, UP0 ;  /* 0x0000000f040f7291 */ /* 0x000fe200080f0eff */
[----:B------:R-:W-:Y:S11]  /*15b0*/  @P0 BRA `(.L_x_51) ;  /* 0x0000000000300947 */ /* 0x000ff60003800000 */
[----:B--23-5:R-:W2:Y:S01]  /*15c0*/  S2R R2, SR_LANEID ;  /* 0x0000000000027919 */ /* 0x02cea20000000000 */
[----:B------:R-:W-:Y:S05]  /*15d0*/  WARPSYNC.ALL ;  /* 0x0000000000007948 */ /* 0x000fea0003800000 */
[----:B------:R-:W-:Y:S01]  /*15e0*/  NOP ;  /* 0x0000000000007918 */ /* 0x000fe20000000000 */
[----:B--2---:R-:W-:-:S05]  /*15f0*/  IMAD.SHL.U32 R4, R2, 0x4, RZ ;  /* 0x0000000402047824 */ /* 0x004fca00078e00ff */
[----:B------:R-:W2:Y:S01]  /*1600*/  LDS R5, [R4+UR12] ;  /* 0x0000000c04057984 */ /* 0x000ea20008000800 */
[----:B------:R-:W-:-:S05]  /*1610*/  IADD3 R2, P3, PT, R4, UR14, RZ ;  /* 0x0000000e04027c10 */ /* 0x000fca000ff7e0ff */
[----:B------:R-:W-:-:S05]  /*1620*/  IMAD.X R3, RZ, RZ, UR15, P3 ;  /* 0x0000000fff037e24 */ /* 0x000fca00098e06ff */
[----:B--2---:R2:W3:Y:S01]  /*1630*/  ATOMG.E.EXCH.STRONG.GPU PT, RZ, [R2], R5 ;  /* 0x0000000502ff73a8 */ /* 0x0044e200041ee100 */
[----:B------:R-:W-:-:S04]  /*1640*/  DEPBAR {5,4,3,2,1,0} ;  /* 0x0000003f0000791a */ /* 0x000fc80000000000 */
[----:B------:R-:W5:Y:S02]  /*1650*/  CCTL.E.C.LDCU.IV.DEEP [UR14] ;  /* 0x000000000e007540 */ /* 0x000f640009c08000 */
[----:B-----5:R2:W-:Y:S01]  /*1660*/  UTMACCTL.IV [UR14] ;  /* 0x000000000e0079b9 */ /* 0x0205e20008000000 */
[----:B------:R-:W-:Y:S01]  /*1670*/  NOP ;  /* 0x0000000000007918 */ /* 0x000fe20000000000 */
.L_x_51:
[----:B------:R-:W-:Y:S05]  /*1680*/  @P0 BRA `(.L_x_52) ;  /* 0x00000000000c0947 */ /* 0x000fea0003800000 */
[----:B------:R0:W-:Y:S01]  /*1690*/  UTMACMDFLUSH ;  /* 0x00000000000079b7 */ /* 0x0001e20000000000 */
[----:B------:R-:W-:Y:S05]  /*16a0*/  @P0 BRA `(.L_x_52) ;  /* 0x0000000000040947 */ /* 0x000fea0003800000 */
[----:B------:R-:W-:-:S04]  /*16b0*/  DEPBAR.LE SB0, 0x0 ;  /* 0x000080000000791a */ /* 0x000fc80000000000 */
.L_x_52:
[----:B------:R-:W-:Y:S05]  /*16c0*/  WARPSYNC.ALL ;  /* 0x0000000000007948 */ /* 0x000fea0003800000 */
[----:B------:R-:W-:Y:S01]  /*16d0*/  NOP ;  /* 0x0000000000007918 */ /* 0x000fe20000000000 */
[----:B---3--:R-:W-:Y:S01]  /*16e0*/  BAR.SYNC.DEFER_BLOCKING 0x0 ;  /* 0x0000000000007b1d */ /* 0x008fe20000010000 */
[----:B--2--5:R-:W-:Y:S01]  /*16f0*/  SHF.R.U32.HI R2, RZ, 0x5, R0 ;  /* 0x00000005ff027819 */ /* 0x024fe20000011600 */
[----:B------:R-:W-:Y:S01]  /*1700*/  UIADD3 UR10, UPT, UPT, UR12, 0xc010, URZ ;  /* 0x0000c0100c0a7890 */ /* 0x000fe2000fffe0ff */
[----:B------:R-:W-:Y:S01]  /*1710*/  ISETP.GE.AND P0, PT, R13, 0x1, PT ;  /* 0x000000010d00780c */ /* 0x000fe20003f06270 */
[----:B------:R-:W-:Y:S01]  /*1720*/  USHF.L.U32 UR11, UR7, 0x7, URZ ;  /* 0x00000007070b7899 */ /* 0x000fe200080006ff */
[----:B------:R-:W-:Y:S01]  /*1730*/  R2UR UR13, R2 ;  /* 0x00000000020d72ca */ /* 0x000fe200000e0000 */
[----:B------:R-:W-:Y:S01]  /*1740*/  VOTEU.ALL UP0, P2 ;  /* 0x0000000000ff7886 */ /* 0x000fe20001000000 */
[----:B------:R-:W-:Y:S01]  /*1750*/  UMOV UR4, 0x1 ;  /* 0x0000000100047882 */ /* 0x000fe20000000000 */
[----:B------:R-:W-:Y:S01]  /*1760*/  VOTEU.ALL UP1, P2 ;  /* 0x0000000000ff7886 */ /* 0x000fe20001020000 */
[----:B------:R-:W-:Y:S01]  /*1770*/  USHF.L.U32 UR16, UR16, 0x8, URZ ;  /* 0x0000000810107899 */ /* 0x000fe200080006ff */
[----:B------:R-:W-:Y:S01]  /*1780*/  BSSY.RECONVERGENT B4, `(.L_x_53) ;  /* 0x0000018000047945 */ /* 0x000fe20003800200 */
[----:B------:R-:W-:-:S04]  /*1790*/  @!UP0 UIADD3 UR8, UPT, UPT, -UR4, 0x100000, URZ ;  /* 0x0010000004088890 */ /* 0x000fc8000fffe1ff */
[----:B------:R-:W-:Y:S02]  /*17a0*/  @!UP0 USHF.L.U32 UR9, UR8, 0xb, URZ ;  /* 0x0000000b08098899 */ /* 0x000fe400080006ff */
[----:B------:R-:W-:Y:S02]  /*17b0*/  @!UP0 USHF.L.U32 UR8, UR8, 0x1, URZ ;  /* 0x0000000108088899 */ /* 0x000fe400080006ff */
[----:B------:R-:W-:-:S04]  /*17c0*/  @!UP0 UIADD3 UR4, UPT, UPT, -UR4, 0x100000, URZ ;  /* 0x0010000004048890 */ /* 0x000fc8000fffe1ff */
[----:B------:R-:W-:Y:S02]  /*17d0*/  @!UP0 USHF.L.U32 UR5, UR4, 0xb, URZ ;  /* 0x0000000b04058899 */ /* 0x000fe400080006ff */
[----:B------:R-:W-:Y:S01]  /*17e0*/  @!UP0 USHF.L.U32 UR4, UR4, 0x1, URZ ;  /* 0x0000000104048899 */ /* 0x000fe200080006ff */
[----:B------:R-:W-:Y:S01]  /*17f0*/  VOTEU.ALL UP0, P2 ;  /* 0x0000000000ff7886 */ /* 0x000fe20001000000 */
[----:B------:R-:W2:Y:S04]  /*1800*/  FENCE.VIEW.ASYNC.S ;  /* 0x00000000000073c6 */ /* 0x000ea80000000000 */
[----:B--2---:R2:W3:Y:S06]  /*1810*/  @!UP0 SYNCS.EXCH.64 URZ, [UR12+0xc000], UR8 ;  /* 0x00c000080cff85b2 */ /* 0x0044ec0008000100 */
[----:B------:R2:W3:Y:S02]  /*1820*/  @!UP1 SYNCS.EXCH.64 URZ, [UR12+0xc010], UR4 ;  /* 0x00c010040cff95b2 */ /* 0x0004e40008000100 */
[----:B---3--:R-:W-:Y:S06]  /*1830*/  BAR.SYNC.DEFER_BLOCKING 0x0 ;  /* 0x0000000000007b1d */ /* 0x008fec0000010000 */
[----:B------:R-:W-:Y:S05]  /*1840*/  @P2 BRA `(.L_x_54) ;  /* 0x00000000002c2947 */ /* 0x000fea0003800000 */
[----:B--2---:R-:W-:Y:S02]  /*1850*/  UMOV UR4, 0x1 ;  /* 0x0000000100047882 */ /* 0x004fe40000000000 */
[----:B------:R-:W-:-:S04]  /*1860*/  UIADD3 UR8, UPT, UPT, -UR4, 0x100000, URZ ;  /* 0x0010000004087890 */ /* 0x000fc8000fffe1ff */
[----:B------:R-:W-:Y:S02]  /*1870*/  USHF.L.U32 UR9, UR8, 0xb, URZ ;  /* 0x0000000b08097899 */ /* 0x000fe400080006ff */
[----:B------:R-:W-:Y:S02]  /*1880*/  USHF.L.U32 UR8, UR8, 0x1, URZ ;  /* 0x0000000108087899 */ /* 0x000fe400080006ff */
[----:B------:R-:W-:-:S04]  /*1890*/  UIADD3 UR4, UPT, UPT, -UR4, 0x100000, URZ ;  /* 0x0010000004047890 */ /* 0x000fc8000fffe1ff */
[----:B------:R-:W-:Y:S02]  /*18a0*/  USHF.L.U32 UR5, UR4, 0xb, URZ ;  /* 0x0000000b04057899 */ /* 0x000fe400080006ff */
[----:B------:R-:W-:Y:S01]  /*18b0*/  USHF.L.U32 UR4, UR4, 0x1, URZ ;  /* 0x0000000104047899 */ /* 0x000fe200080006ff */
[----:B------:R-:W2:Y:S03]  /*18c0*/  FENCE.VIEW.ASYNC.S ;  /* 0x00000000000073c6 */ /* 0x000ea60000000000 */
[----:B--2---:R3:W5:Y:S08]  /*18d0*/  SYNCS.EXCH.64 URZ, [UR12+0xc008], UR8 ;  /* 0x00c008080cff75b2 */ /* 0x0047700008000100 */
[----:B------:R3:W2:Y:S02]  /*18e0*/  SYNCS.EXCH.64 URZ, [UR12+0xc018], UR4 ;  /* 0x00c018040cff75b2 */ /* 0x0006a40008000100 */
[----:B---3--:R-:W-:Y:S01]  /*18f0*/  NOP ;  /* 0x0000000000007918 */ /* 0x008fe20000000000 */
.L_x_54:
[----:B--2---:R-:W-:Y:S05]  /*1900*/  BSYNC.RECONVERGENT B4 ;  /* 0x0000000000047941 */ /* 0x004fea0003800200 */
.L_x_53:
[----:B------:R-:W-:Y:S05]  /*1910*/  @!P0 BRA `(.L_x_55) ;  /* 0x0000000800108947 */ /* 0x000fea0003800000 */
[----:B-----5:R-:W-:Y:S01]  /*1920*/  BAR.SYNC.DEFER_BLOCKING 0x0 ;  /* 0x0000000000007b1d */ /* 0x020fe20000010000 */
[----:B------:R-:W-:Y:S01]  /*1930*/  @!P2 IMAD.MOV.U32 R2, RZ, RZ, 0x6000 ;  /* 0x00006000ff02a424 */ /* 0x000fe200078e00ff */
[----:B------:R-:W-:Y:S01]  /*1940*/  ELECT P0, URZ, PT ;  /* 0x0000000000ff782f */ /* 0x000fe20003800000 */
[----:B------:R-:W-:-:S03]  /*1950*/  ULOP3.LUT UR7, UR13, 0x3, URZ, 0xc0, !UPT ;  /* 0x000000030d077892 */ /* 0x000fc6000f8ec0ff */
[----:B------:R-:W-:Y:S01]  /*1960*/  ISETP.LT.U32.AND P0, PT, R10, 0x20, P0 ;  /* 0x000000200a00780c */ /* 0x000fe20000701070 */
[----:B------:R-:W-:Y:S02]  /*1970*/  UIADD3 UR4, UPT, UPT, UR12, 0x8000, URZ ;  /* 0x000080000c047890 */ /* 0x000fe4000fffe0ff */
[----:B------:R-:W-:Y:S02]  /*1980*/  UIADD3 UR5, UPT, UPT, UR12, 0xc000, URZ ;  /* 0x0000c0000c057890 */ /* 0x000fe4000fffe0ff */
[----:B------:R-:W-:Y:S02]  /*1990*/  ULEA UR28, UR7, UR12, 0xc ;  /* 0x0000000c071c7291 */ /* 0x000fe4000f8e60ff */
[----:B------:R-:W-:Y:S01]  /*19a0*/  ULEA UR30, UR7, UR16, 0x6 ;  /* 0x00000010071e7291 */ /* 0x000fe2000f8e30ff */
[----:B------:R-:W-:Y:S02]  /*19b0*/  UMOV UR6, URZ ;  /* 0x000000ff00067c82 */ /* 0x000fe40008000000 */
[----:B------:R-:W-:Y:S01]  /*19c0*/  UMOV UR7, UR11 ;  /* 0x0000000b00077c82 */ /* 0x000fe20008000000 */
[----:B------:R-:W-:Y:S01]  /*19d0*/  UMOV UR29, UR5 ;  /* 0x00000005001d7c82 */ /* 0x000fe20008000000 */
[----:B------:R-:W-:Y:S01]  /*19e0*/  UMOV UR31, UR6 ;  /* 0x00000006001f7c82 */ /* 0x000fe20008000000 */
[----:B------:R-:W-:Y:S01]  /*19f0*/  VOTEU.ANY UP0, P0 ;  /* 0x0000000000ff7886 */ /* 0x000fe20000000100 */
[----:B------:R2:W-:Y:S01]  /*1a00*/  @!P2 SYNCS.ARRIVE.TRANS64 RZ, [UR12+0xc000], R2 ;  /* 0x00c00002ffffa9a7 */ /* 0x0005e2000800000c */
[----:B------:R-:W-:Y:S06]  /*1a10*/  BAR.SYNC.DEFER_BLOCKING 0x0 ;  /* 0x0000000000007b1d */ /* 0x000fec0000010000 */
[----:B------:R2:W-:Y:S01]  /*1a20*/  @UP0 UTMALDG.2D [UR4], [UR20] ;  /* 0x00000004140005b4 */ /* 0x0005e20008008000 */
[----:B------:R-:W-:Y:S01]  /*1a30*/  UISETP.NE.U32.AND UP0, UPT, UR13, URZ, UPT ;  /* 0x000000ff0d00728c */ /* 0x000fe2000bf05070 */
[----:B------:R3:W-:Y:S06]  /*1a40*/  MEMBAR.ALL.CTA ;  /* 0x0000000000007992 */ /* 0x0007ec0000008000 */
[----:B---3--:R-:W3:Y:S02]  /*1a50*/  FENCE.VIEW.ASYNC.S ;  /* 0x00000000000073c6 */ /* 0x008ee40000000000 */
[----:B---3--:R-:W-:Y:S06]  /*1a60*/  BAR.SYNC.DEFER_BLOCKING 0x0 ;  /* 0x0000000000007b1d */ /* 0x008fec0000010000 */
[----:B------:R2:W-:Y:S02]  /*1a70*/  UTMALDG.2D [UR28], [UR22] ;  /* 0x0000001c160075b4 */ /* 0x0005e40008008000 */
[----:B------:R-:W-:Y:S06]  /*1a80*/  BAR.SYNC.DEFER_BLOCKING 0x0 ;  /* 0x0000000000007b1d */ /* 0x000fec0000010000 */
[----:B------:R-:W3:Y:S02]  /*1a90*/  SYNCS.PHASECHK.TRANS64.TRYWAIT P0, [UR12+0xc000], RZ ;  /* 0x00c000ffff0075a7 */ /* 0x000ee4000800110c */
[----:B--23--:R-:W-:Y:S05]  /*1aa0*/  @!P0 BRA `(.L_x_56) ;  /* 0x0000001400848947 */ /* 0x00cfea0003800000 */
.L_x_70:
[----:B------:R-:W-:Y:S05]  /*1ab0*/  BRA.U UP0, `(.L_x_57) ;  /* 0x0000000100587547 */ /* 0x000fea000b800000 */
[----:B------:R-:W-:Y:S02]  /*1ac0*/  USHF.R.U32.HI UR6, URZ, 0x4, UR12 ;  /* 0x00000004ff067899 */ /* 0x000fe4000801160c */
[----:B------:R-:W-:Y:S02]  /*1ad0*/  USHF.R.U32.HI UR4, URZ, 0x4, UR4 ;  /* 0x00000004ff047899 */ /* 0x000fe40008011604 */
[----:B------:R-:W-:Y:S02]  /*1ae0*/  USGXT.U32 UR6, UR6, 0xe ;  /* 0x0000000e0606789a */ /* 0x000fe40008000000 */
[----:B------:R-:W-:Y:S01]  /*1af0*/  USGXT.U32 UR4, UR4, 0xe ;  /* 0x0000000e0404789a */ /* 0x000fe20008000000 */
[----:B------:R-:W-:Y:S01]  /*1b00*/  UMOV UR18, 0x1000080 ;  /* 0x0100008000127882 */ /* 0x000fe20000000000 */
[----:B------:R-:W-:Y:S01]  /*1b10*/  UMOV UR19, 0x40004040 ;  /* 0x4000404000137882 */ /* 0x000fe20000000000 */
[----:B------:R-:W-:Y:S01]  /*1b20*/  UMOV UR7, URZ ;  /* 0x000000ff00077c82 */ /* 0x000fe20008000000 */
[----:B------:R-:W-:Y:S01]  /*1b30*/  UMOV UR8, 0xfffffffe ;  /* 0xfffffffe00087882 */ /* 0x000fe20000000000 */
[----:B------:R-:W-:Y:S01]  /*1b40*/  UMOV UR9, 0x7fffbfdf ;  /* 0x7fffbfdf00097882 */ /* 0x000fe20000000000 */
[----:B------:R-:W-:Y:S01]  /*1b50*/  UMOV UR5, URZ ;  /* 0x000000ff00057c82 */ /* 0x000fe20008000000 */
[----:B------:R-:W-:-:S02]  /*1b60*/  UIADD3.64 UR18, UPT, UPT, UR6, UR18, URZ ;  /* 0x0000001206127297 */ /* 0x000fc4000fffe0ff */
[----:B------:R-:W-:Y:S02]  /*1b70*/  ULOP3.LUT UR6, UR6, 0x1000000, URZ, 0xfc, !UPT ;  /* 0x0100000006067892 */ /* 0x000fe4000f8efcff */
[----:B------:R-:W-:Y:S01]  /*1b80*/  UIADD3.64 UR8, UPT, UPT, UR4, -UR8, URZ ;  /* 0x8000000804087297 */ /* 0x000fe2000fffe0ff */
[----:B------:R-:W-:Y:S01]  /*1b90*/  UMOV UR26, 0x0 ;  /* 0x00000000001a7882 */ /* 0x000fe20000000000 */
[----:B------:R-:W-:Y:S01]  /*1ba0*/  UMOV UR27, 0x8410490 ;  /* 0x08410490001b7882 */ /* 0x000fe20000000000 */
[----:B------:R-:W-:Y:S01]  /*1bb0*/  UMOV UR5, 0x80004020 ;  /* 0x8000402000057882 */ /* 0x000fe20000000000 */
[----:B------:R-:W-:Y:S01]  /*1bc0*/  UMOV UR7, 0x40004040 ;  /* 0x4000404000077882 */ /* 0x000fe20000000000 */
[----:B------:R-:W-:Y:S01]  /*1bd0*/  UMOV UR28, 0x0 ;  /* 0x00000000001c7882 */ /* 0x000fe20000000000 */
[----:B------:R-:W-:Y:S01]  /*1be0*/  UMOV UR29, 0x8410490 ;  /* 0x08410490001d7882 */ /* 0x000fe20000000000 */
[----:B------:R2:W-:Y:S02]  /*1bf0*/  UTCHMMA gdesc[UR4], gdesc[UR6], tmem[UR24], tmem[UR26], idesc[UR27], !UPT ;  /* 0x00ff1a06040075ea */ /* 0x0005e4000f800018 */
[----:B------:R2:W-:Y:S01]  /*1c00*/  UTCHMMA gdesc[UR8], gdesc[UR18], tmem[UR24], tmem[UR28], idesc[UR29], UPT ;  /* 0x00ff1c12080075ea */ /* 0x0005e2000b800018 */
[----:B------:R-:W-:-:S02]  /*1c10*/  NOP ;  /* 0x0000000000007918 */ /* 0x000fc40000000000 */
.L_x_57:
[----:B------:R-:W-:Y:S01]  /*1c20*/  ELECT P0, URZ, PT ;  /* 0x0000000000ff782f */ /* 0x000fe20003800000 */
[----:B--2---:R-:W-:Y:S01]  /*1c30*/  UMOV UR4, UR10 ;  /* 0x0000000a00047c82 */ /* 0x004fe20008000000 */
[----:B------:R-:W-:Y:S02]  /*1c40*/  UMOV UR5, URZ ;  /* 0x000000ff00057c82 */ /* 0x000fe40008000000 */
[----:B------:R-:W-:-:S13]  /*1c50*/  ISETP.LT.U32.AND P0, PT, R10, 0x20, P0 ;  /* 0x000000200a00780c */ /* 0x000fda0000701070 */
[----:B------:R-:W-:Y:S01]  /*1c60*/  VOTEU.ANY UP0, P0 ;  /* 0x0000000000ff7886 */ /* 0x000fe20000000100 */
[----:B------:R-:W-:Y:S01]  /*1c70*/  VOTEU.ANY UP1, P0 ;  /* 0x0000000000ff7886 */ /* 0x000fe20000020100 */
[----:B------:R-:W-:-:S03]  /*1c80*/  ISETP.GE.U32.AND P0, PT, R13, 0x21, PT ;  /* 0x000000210d00780c */ /* 0x000fc60003f06070 */
[----:B------:R-:W-:Y:S02]  /*1c90*/  @UP0 UMOV UR4, UR4 ;  /* 0x0000000400040c82 */ /* 0x000fe40008000000 */
[----:B------:R2:W-:Y:S01]  /*1ca0*/  @UP1 UTCBAR [UR4], URZ ;  /* 0x000000ff040013e9 */ /* 0x0005e200080000ff */
[----:B------:R-:W-:Y:S06]  /*1cb0*/  BAR.SYNC.DEFER_BLOCKING 0x0 ;  /* 0x0000000000007b1d */ /* 0x000fec0000010000 */
[----:B------:R-:W3:Y:S02]  /*1cc0*/  SYNCS.PHASECHK.TRANS64.TRYWAIT P3, [UR12+0xc010], RZ ;  /* 0x00c010ffff0075a7 */ /* 0x000ee4000806110c */
[----:B--23--:R-:W-:Y:S05]  /*1cd0*/  @!P3 BRA `(.L_x_58) ;  /* 0x000000140004b947 */ /* 0x00cfea0003800000 */
.L_x_71:
[----:B------:R-:W-:Y:S01]  /*1ce0*/  IMAD.MOV.U32 R2, RZ, RZ, RZ ;  /* 0x000000ffff027224 */ /* 0x000fe200078e00ff */
[----:B------:R-:W-:Y:S06]  /*1cf0*/  @!P0 BRA `(.L_x_55) ;  /* 0x0000000400188947 */ /* 0x000fec0003800000 */
[----:B------:R-:W2:Y:S01]  /*1d00*/  LDCU UR19, c[0x0][0x3a0] ;  /* 0x00007400ff1377ac */ /* 0x000ea20008000800 */
[----:B------:R-:W-:Y:S01]  /*1d10*/  UMOV UR17, 0x1 ;  /* 0x0000000100117882 */ /* 0x000fe20000000000 */
[----:B------:R-:W-:-:S05]  /*1d20*/  UMOV UR10, 0x20 ;  /* 0x00000020000a7882 */ /* 0x000fca0000000000 */
.L_x_62:
[----:B------:R-:W-:Y:S01]  /*1d30*/  BAR.SYNC.DEFER_BLOCKING 0x0 ;  /* 0x0000000000007b1d */ /* 0x000fe20000010000 */
[----:B------:R-:W-:Y:S01]  /*1d40*/  ULEA UR18, UR17, UR12, 0x3 ;  /* 0x0000000c11127291 */ /* 0x000fe2000f8e18ff */
[----:B------:R-:W-:Y:S01]  /*1d50*/  @!P2 IMAD.MOV.U32 R3, RZ, RZ, 0x6000 ;  /* 0x00006000ff03a424 */ /* 0x000fe200078e00ff */
[----:B------:R-:W-:Y:S01]  /*1d60*/  ELECT P0, URZ, PT ;  /* 0x0000000000ff782f */ /* 0x000fe20003800000 */
[----:B------:R-:W-:-:S03]  /*1d70*/  ULEA UR8, UR17, UR12, 0xd ;  /* 0x0000000c11087291 */ /* 0x000fc6000f8e68ff */
[----:B------:R-:W-:Y:S01]  /*1d80*/  ISETP.LT.U32.AND P0, PT, R10, 0x20, P0 ;  /* 0x000000200a00780c */ /* 0x000fe20000701070 */
[----:B------:R-:W-:Y:S02]  /*1d90*/  UIADD3 UR9, UPT, UPT, UR18, 0xc000, URZ ;  /* 0x0000c00012097890 */ /* 0x000fe4000fffe0ff */
[----:B------:R-:W-:Y:S02]  /*1da0*/  UIADD3 UR8, UPT, UPT, UR8, 0x8000, URZ ;  /* 0x0000800008087890 */ /* 0x000fe4000fffe0ff */
[----:B------:R-:W-:Y:S02]  /*1db0*/  ULEA UR4, UR17, UR12, 0xe ;  /* 0x0000000c11047291 */ /* 0x000fe4000f8e70ff */
[----:B------:R-:W-:Y:S01]  /*1dc0*/  ULOP3.LUT UR5, UR13, 0x3, URZ, 0xc0, !UPT ;  /* 0x000000030d057892 */ /* 0x000fe2000f8ec0ff */
[----:B------:R-:W-:Y:S01]  /*1dd0*/  UMOV UR31, UR10 ;  /* 0x0000000a001f7c82 */ /* 0x000fe20008000000 */
[----:B------:R-:W-:Y:S02]  /*1de0*/  UMOV UR29, UR9 ;  /* 0x00000009001d7c82 */ /* 0x000fe40008000000 */
[----:B------:R-:W-:-:S02]  /*1df0*/  ULEA UR28, UR5, UR4, 0xc ;  /* 0x00000004051c7291 */ /* 0x000fc4000f8e60ff */
[----:B------:R-:W-:Y:S01]  /*1e00*/  VOTEU.ANY UP0, P0 ;  /* 0x0000000000ff7886 */ /* 0x000fe20000000100 */
[----:B------:R-:W-:Y:S01]  /*1e10*/  ULEA UR30, UR5, UR16, 0x6 ;  /* 0x00000010051e7291 */ /* 0x000fe2000f8e30ff */
[----:B------:R3:W-:Y:S01]  /*1e20*/  @!P2 SYNCS.ARRIVE.TRANS64 RZ, [UR18+0xc000], R3 ;  /* 0x00c00003ffffa9a7 */ /* 0x0007e20008000012 */
[----:B------:R-:W-:Y:S01]  /*1e30*/  BAR.SYNC.DEFER_BLOCKING 0x0 ;  /* 0x0000000000007b1d */ /* 0x000fe20000010000 */
[----:B---3--:R-:W-:-:S05]  /*1e40*/  IMAD.U32 R3, R2, -0x80000000, RZ ;  /* 0x8000000002037824 */ /* 0x008fca00078e00ff */
[----:B------:R3:W-:Y:S01]  /*1e50*/  @UP0 UTMALDG.2D [UR8], [UR20] ;  /* 0x00000008140005b4 */ /* 0x0007e20008008000 */
[----:B------:R-:W-:Y:S01]  /*1e60*/  UISETP.NE.U32.AND UP0, UPT, UR13, URZ, UPT ;  /* 0x000000ff0d00728c */ /* 0x000fe2000bf05070 */
[----:B------:R5:W-:Y:S06]  /*1e70*/  MEMBAR.ALL.CTA ;  /* 0x0000000000007992 */ /* 0x000bec0000008000 */
[----:B-----5:R-:W5:Y:S02]  /*1e80*/  FENCE.VIEW.ASYNC.S ;  /* 0x00000000000073c6 */ /* 0x020f640000000000 */
[----:B-----5:R-:W-:Y:S06]  /*1e90*/  BAR.SYNC.DEFER_BLOCKING 0x0 ;  /* 0x0000000000007b1d */ /* 0x020fec0000010000 */
[----:B------:R3:W-:Y:S02]  /*1ea0*/  UTMALDG.2D [UR28], [UR22] ;  /* 0x0000001c160075b4 */ /* 0x0007e40008008000 */
[----:B------:R-:W-:Y:S06]  /*1eb0*/  BAR.SYNC.DEFER_BLOCKING 0x0 ;  /* 0x0000000000007b1d */ /* 0x000fec0000010000 */
[----:B------:R-:W5:Y:S02]  /*1ec0*/  SYNCS.PHASECHK.TRANS64.TRYWAIT P0, [UR18+0xc000], R3 ;  /* 0x00c00003ff0075a7 */ /* 0x000f640008001112 */
[----:B---3-5:R-:W-:Y:S05]  /*1ed0*/  @!P0 BRA `(.L_x_59) ;  /* 0x0000001000908947 */ /* 0x028fea0003800000 */
.L_x_72:
[----:B------:R-:W-:Y:S05]  /*1ee0*/  BRA.U UP0, `(.L_x_60) ;  /* 0x0000000100507547 */ /* 0x000fea000b800000 */
[----:B------:R-:W-:Y:S02]  /*1ef0*/  USHF.R.U32.HI UR6, URZ, 0x4, UR8 ;  /* 0x00000004ff067899 */ /* 0x000fe40008011608 */
[----:B------:R-:W-:Y:S02]  /*1f00*/  USHF.R.U32.HI UR8, URZ, 0x4, UR4 ;  /* 0x00000004ff087899 */ /* 0x000fe40008011604 */
[----:B------:R-:W-:Y:S02]  /*1f10*/  USGXT.U32 UR6, UR6, 0xe ;  /* 0x0000000e0606789a */ /* 0x000fe40008000000 */
[----:B------:R-:W-:Y:S02]  /*1f20*/  USGXT.U32 UR8, UR8, 0xe ;  /* 0x0000000e0808789a */ /* 0x000fe40008000000 */
[----:B------:R-:W-:Y:S02]  /*1f30*/  UIADD3 UR26, UP0, UPT, UR6, 0x2, URZ ;  /* 0x00000002061a7890 */ /* 0x000fe4000ff1e0ff */
[----:B------:R-:W-:Y:S01]  /*1f40*/  UIADD3 UR28, UP1, UPT, UR8, 0x1000080, URZ ;  /* 0x01000080081c7890 */ /* 0x000fe2000ff3e0ff */
[----:B------:R-:W-:Y:S01]  /*1f50*/  UMOV UR4, URZ ;  /* 0x000000ff00047c82 */ /* 0x000fe20008000000 */
[----:B------:R-:W-:Y:S01]  /*1f60*/  UMOV UR5, URZ ;  /* 0x000000ff00057c82 */ /* 0x000fe20008000000 */
[----:B------:R-:W-:-:S02]  /*1f70*/  ULOP3.LUT UR8, UR8, 0x1000000, URZ, 0xfc, !UPT ;  /* 0x0100000008087892 */ /* 0x000fc4000f8efcff */
[----:B------:R-:W-:Y:S02]  /*1f80*/  UIADD3.X UR27, UPT, UPT, UR4, -0x7fffbfe0, URZ, UP0, !UPT ;  /* 0x80004020041b7890 */ /* 0x000fe400087fe4ff */
[----:B------:R-:W-:Y:S01]  /*1f90*/  UIADD3.X UR29, UPT, UPT, UR5, 0x40004040, URZ, UP1, !UPT ;  /* 0x40004040051d7890 */ /* 0x000fe20008ffe4ff */
[----:B------:R-:W-:Y:S01]  /*1fa0*/  UMOV UR30, 0x0 ;  /* 0x00000000001e7882 */ /* 0x000fe20000000000 */
[----:B------:R-:W-:Y:S01]  /*1fb0*/  UMOV UR31, 0x8410490 ;  /* 0x08410490001f7882 */ /* 0x000fe20000000000 */
[----:B------:R-:W-:Y:S01]  /*1fc0*/  UMOV UR7, 0x80004020 ;  /* 0x8000402000077882 */ /* 0x000fe20000000000 */
[----:B------:R-:W-:Y:S01]  /*1fd0*/  UMOV UR9, 0x40004040 ;  /* 0x4000404000097882 */ /* 0x000fe20000000000 */
[----:B------:R-:W-:Y:S01]  /*1fe0*/  UMOV UR4, 0x0 ;  /* 0x0000000000047882 */ /* 0x000fe20000000000 */
[----:B------:R-:W-:Y:S01]  /*1ff0*/  UMOV UR5, 0x8410490 ;  /* 0x0841049000057882 */ /* 0x000fe20000000000 */
[----:B------:R3:W-:Y:S02]  /*2000*/  UTCHMMA gdesc[UR6], gdesc[UR8], tmem[UR24], tmem[UR30], idesc[UR31], UPT ;  /* 0x00ff1e08060075ea */ /* 0x0007e4000b800018 */
[----:B------:R3:W-:Y:S01]  /*2010*/  UTCHMMA gdesc[UR26], gdesc[UR28], tmem[UR24], tmem[UR4], idesc[UR5], UPT ;  /* 0x00ff041c1a0075ea */ /* 0x0007e2000b800018 */
[----:B------:R-:W-:-:S02]  /*2020*/  NOP ;  /* 0x0000000000007918 */ /* 0x000fc40000000000 */
.L_x_60:
[----:B------:R-:W-:Y:S01]  /*2030*/  ELECT P0, URZ, PT ;  /* 0x0000000000ff782f */ /* 0x000fe20003800000 */
[----:B---3--:R-:W-:-:S03]  /*2040*/  UIADD3 UR4, UPT, UPT, UR18, 0xc010, URZ ;  /* 0x0000c01012047890 */ /* 0x008fc6000fffe0ff */
[----:B------:R-:W-:Y:S01]  /*2050*/  ISETP.LT.U32.AND P0, PT, R10, 0x20, P0 ;  /* 0x000000200a00780c */ /* 0x000fe20000701070 */
[----:B------:R-:W-:-:S12]  /*2060*/  UMOV UR5, URZ ;  /* 0x000000ff00057c82 */ /* 0x000fd80008000000 */
[----:B------:R-:W-:Y:S01]  /*2070*/  VOTEU.ANY UP0, P0 ;  /* 0x0000000000ff7886 */ /* 0x000fe20000000100 */
[----:B------:R-:W-:-:S04]  /*2080*/  VOTEU.ANY UP1, P0 ;  /* 0x0000000000ff7886 */ /* 0x000fc80000020100 */
[----:B------:R-:W-:Y:S02]  /*2090*/  @UP0 UMOV UR4, UR4 ;  /* 0x0000000400040c82 */ /* 0x000fe40008000000 */
[----:B------:R3:W-:Y:S01]  /*20a0*/  @UP1 UTCBAR [UR4], URZ ;  /* 0x000000ff040013e9 */ /* 0x0007e200080000ff */
[----:B------:R-:W-:Y:S06]  /*20b0*/  BAR.SYNC.DEFER_BLOCKING 0x0 ;  /* 0x0000000000007b1d */ /* 0x000fec0000010000 */
[----:B------:R-:W5:Y:S02]  /*20c0*/  SYNCS.PHASECHK.TRANS64.TRYWAIT P0, [UR18+0xc010], R3 ;  /* 0x00c01003ff0075a7 */ /* 0x000f640008001112 */
[----:B---3-5:R-:W-:Y:S05]  /*20d0*/  @!P0 BRA `(.L_x_61) ;  /* 0x00000010001c8947 */ /* 0x028fea0003800000 */
.L_x_73:
[----:B------:R-:W-:Y:S02]  /*20e0*/  UIADD3 UR17, UPT, UPT, UR17, 0x1, URZ ;  /* 0x0000000111117890 */ /* 0x000fe4000fffe0ff */
[----:B------:R-:W-:Y:S02]  /*20f0*/  UIADD3 UR10, UPT, UPT, UR10, 0x20, URZ ;  /* 0x000000200a0a7890 */ /* 0x000fe4000fffe0ff */
[----:B------:R-:W-:-:S04]  /*2100*/  UISETP.NE.U32.AND UP0, UPT, UR17, 0x2, UPT ;  /* 0x000000021100788c */ /* 0x000fc8000bf05070 */
[----:B------:R-:W-:Y:S02]  /*2110*/  USEL UR17, UR17, URZ, UP0 ;  /* 0x000000ff11117287 */ /* 0x000fe40008000000 */
[----:B------:R-:W-:Y:S02]  /*2120*/  USEL UR4, URZ, 0x1, UP0 ;  /* 0x00000001ff047887 */ /* 0x000fe40008000000 */
[----:B--2---:R-:W-:-:S04]  /*2130*/  UISETP.GE.AND UP0, UPT, UR10, UR19, UPT ;  /* 0x000000130a00728c */ /* 0x004fc8000bf06270 */
[----:B------:R-:W-:-:S05]  /*2140*/  LOP3.LUT R2, R2, UR4, RZ, 0x3c, !PT ;  /* 0x0000000402027c12 */ /* 0x000fca000f8e3cff */
[----:B------:R-:W-:Y:S05]  /*2150*/  BRA.U !UP0, `(.L_x_62) ;  /* 0xfffffff908f47547 */ /* 0x000fea000b83ffff */
.L_x_55:
[----:B-----5:R-:W-:Y:S06]  /*2160*/  BAR.SYNC.DEFER_BLOCKING 0x0 ;  /* 0x0000000000007b1d */ /* 0x020fec0000010000 */
[----:B------:R-:W-:Y:S04]  /*2170*/  BSSY.RECONVERGENT B4, `(.L_x_63) ;  /* 0x0000004000047945 */ /* 0x000fe80003800200 */
[----:B------:R-:W-:Y:S05]  /*2180*/  @P2 BRA `(.L_x_64) ;  /* 0x0000000000082947 */ /* 0x000fea0003800000 */
[----:B------:R-:W2:Y:S02]  /*2190*/  SYNCS.CCTL.IV [UR12+0xc000] ;  /* 0x00c00000ff0079b1 */ /* 0x000ea4000800000c */
[----:B--2---:R-:W2:Y:S02]  /*21a0*/  SYNCS.CCTL.IV [UR12+0xc010] ;  /* 0x00c01000ff0079b1 */ /* 0x004ea4000800000c */
.L_x_64:
[----:B------:R-:W-:Y:S05]  /*21b0*/  BSYNC.RECONVERGENT B4 ;  /* 0x0000000000047941 */ /* 0x000fea0003800200 */
.L_x_63:
[----:B--2---:R-:W-:Y:S06]  /*21c0*/  BAR.SYNC.DEFER_BLOCKING 0x0 ;  /* 0x0000000000007b1d */ /* 0x004fec0000010000 */
[----:B------:R-:W-:Y:S04]  /*21d0*/  BSSY.RECONVERGENT B4, `(.L_x_65) ;  /* 0x0000004000047945 */ /* 0x000fe80003800200 */
[----:B------:R-:W-:Y:S05]  /*21e0*/  @P2 BRA `(.L_x_66) ;  /* 0x0000000000082947 */ /* 0x000fea0003800000 */
[----:B------:R-:W2:Y:S02]  /*21f0*/  SYNCS.CCTL.IV [UR12+0xc008] ;  /* 0x00c00800ff0079b1 */ /* 0x000ea4000800000c */
[----:B--2---:R-:W2:Y:S02]  /*2200*/  SYNCS.CCTL.IV [UR12+0xc018] ;  /* 0x00c01800ff0079b1 */ /* 0x004ea4000800000c */
.L_x_66:
[----:B------:R-:W-:Y:S05]  /*2210*/  BSYNC.RECONVERGENT B4 ;  /* 0x0000000000047941 */ /* 0x000fea0003800200 */
.L_x_65:
[----:B------:R-:W-:Y:S01]  /*2220*/  ULOP3.LUT UR13, UR13, 0x3, URZ, 0xc0, !UPT ;  /* 0x000000030d0d7892 */ /* 0x000fe2000f8ec0ff */
[C---:B------:R-:W-:Y:S01]  /*2230*/  IMAD.SHL.U32 R2, R0.reuse, 0x80, RZ ;  /* 0x0000008000027824 */ /* 0x040fe200078e00ff */
[----:B------:R-:W-:Y:S01]  /*2240*/  UMOV UR6, UR11 ;  /* 0x0000000b00067c82 */ /* 0x000fe20008000000 */
[----:B------:R-:W-:Y:S01]  /*2250*/  IMAD.SHL.U32 R3, R0, 0x10, RZ ;  /* 0x0000001000037824 */ /* 0x000fe200078e00ff */
[----:B------:R-:W-:Y:S02]  /*2260*/  ULEA UR4, UR13, UR24, 0x15 ;  /* 0x000000180d047291 */ /* 0x000fe4000f8ea8ff */
[----:B------:R-:W-:Y:S01]  /*2270*/  LOP3.LUT R0, R2, 0x3f80, RZ, 0xc0, !PT ;  /* 0x00003f8002007812 */ /* 0x000fe200078ec0ff */
[----:B------:R-:W-:Y:S01]  /*2280*/  ULEA UR5, UR13, UR16, 0x6 ;  /* 0x000000100d057291 */ /* 0x000fe2000f8e30ff */
[----:B------:R-:W-:Y:S02]  /*2290*/  ELECT P0, URZ, PT ;  /* 0x0000000000ff782f */ /* 0x000fe40003800000 */
[----:B------:R-:W-:-:S03]  /*22a0*/  LOP3.LUT R0, R0, 0x70, R3, 0xf8, !PT ;  /* 0x0000007000007812 */ /* 0x000fc600078ef803 */
[----:B------:R-:W3:Y:S01]  /*22b0*/  LDTM.x64 R96, tmem[UR4] ;  /* 0x00000004006079ee */ /* 0x000ee20008340000 */
[C---:B------:R-:W-:Y:S02]  /*22c0*/  LOP3.LUT R2, R0.reuse, 0x10, RZ, 0x3c, !PT ;  /* 0x0000001000027812 */ /* 0x040fe400078e3cff */
[----:B------:R-:W-:Y:S02]  /*22d0*/  LOP3.LUT R3, R0, 0x20, RZ, 0x3c, !PT ;  /* 0x0000002000037812 */ /* 0x000fe400078e3cff */
[----:B---3--:R-:W-:Y:S02]  /*22e0*/  F2FP.BF16.F32.PACK_AB R160, R97, R96 ;  /* 0x0000006061a0723e */ /* 0x008fe400000010ff */
[----:B------:R-:W-:Y:S02]  /*22f0*/  F2FP.BF16.F32.PACK_AB R161, R99, R98 ;  /* 0x0000006263a1723e */ /* 0x000fe400000010ff */
[----:B------:R-:W-:Y:S02]  /*2300*/  F2FP.BF16.F32.PACK_AB R162, R101, R100 ;  /* 0x0000006465a2723e */ /* 0x000fe400000010ff */
[----:B------:R-:W-:-:S02]  /*2310*/  F2FP.BF16.F32.PACK_AB R163, R103, R102 ;  /* 0x0000006667a3723e */ /* 0x000fc400000010ff */
[----:B------:R-:W-:Y:S02]  /*2320*/  F2FP.BF16.F32.PACK_AB R164, R105, R104 ;  /* 0x0000006869a4723e */ /* 0x000fe400000010ff */
[----:B------:R-:W-:Y:S02]  /*2330*/  F2FP.BF16.F32.PACK_AB R165, R107, R106 ;  /* 0x0000006a6ba5723e */ /* 0x000fe400000010ff */
[----:B------:R-:W-:Y:S02]  /*2340*/  F2FP.BF16.F32.PACK_AB R166, R109, R108 ;  /* 0x0000006c6da6723e */ /* 0x000fe400000010ff */
[----:B------:R-:W-:Y:S02]  /*2350*/  F2FP.BF16.F32.PACK_AB R167, R111, R110 ;  /* 0x0000006e6fa7723e */ /* 0x000fe400000010ff */
[----:B------:R-:W3:Y:S01]  /*2360*/  LDTM.x64 R48, tmem[UR4+0x40] ;  /* 0x00004004003079ee */ /* 0x000ee20008340000 */
[----:B------:R-:W-:Y:S02]  /*2370*/  F2FP.BF16.F32.PACK_AB R112, R113, R112 ;  /* 0x000000707170723e */ /* 0x000fe400000010ff */
[----:B------:R-:W-:-:S02]  /*2380*/  F2FP.BF16.F32.PACK_AB R120, R121, R120 ;  /* 0x000000787978723e */ /* 0x000fc400000010ff */
[----:B------:R-:W-:Y:S02]  /*2390*/  F2FP.BF16.F32.PACK_AB R128, R129, R128 ;  /* 0x000000808180723e */ /* 0x000fe400000010ff */
[----:B------:R-:W-:Y:S02]  /*23a0*/  F2FP.BF16.F32.PACK_AB R113, R115, R114 ;  /* 0x000000727371723e */ /* 0x000fe400000010ff */
[----:B------:R-:W-:Y:S02]  /*23b0*/  F2FP.BF16.F32.PACK_AB R121, R123, R122 ;  /* 0x0000007a7b79723e */ /* 0x000fe400000010ff */
[----:B------:R-:W-:Y:S02]  /*23c0*/  F2FP.BF16.F32.PACK_AB R129, R131, R130 ;  /* 0x000000828381723e */ /* 0x000fe400000010ff */
[----:B------:R-:W-:Y:S02]  /*23d0*/  F2FP.BF16.F32.PACK_AB R114, R117, R116 ;  /* 0x000000747572723e */ /* 0x000fe400000010ff */
[----:B------:R-:W-:-:S02]  /*23e0*/  F2FP.BF16.F32.PACK_AB R115, R119, R118 ;  /* 0x000000767773723e */ /* 0x000fc400000010ff */
[----:B------:R-:W-:Y:S02]  /*23f0*/  F2FP.BF16.F32.PACK_AB R122, R125, R124 ;  /* 0x0000007c7d7a723e */ /* 0x000fe400000010ff */
[----:B------:R-:W-:Y:S02]  /*2400*/  F2FP.BF16.F32.PACK_AB R123, R127, R126 ;  /* 0x0000007e7f7b723e */ /* 0x000fe400000010ff */
[----:B------:R-:W-:Y:S02]  /*2410*/  F2FP.BF16.F32.PACK_AB R130, R133, R132 ;  /* 0x000000848582723e */ /* 0x000fe400000010ff */
[----:B------:R-:W-:Y:S02]  /*2420*/  F2FP.BF16.F32.PACK_AB R136, R137, R136 ;  /* 0x000000888988723e */ /* 0x000fe400000010ff */
[----:B---3--:R-:W-:Y:S02]  /*2430*/  F2FP.BF16.F32.PACK_AB R116, R49, R48 ;  /* 0x000000303174723e */ /* 0x008fe400000010ff */
        /* <DEDUP_REMOVED lines=9> */
[----:B----4-:R-:W3:Y:S01]  /*24d0*/  LDTM.x64 R4, tmem[UR4+0x80] ;  /* 0x00008004000479ee */ /* 0x010ee20008340000 */
        /* <DEDUP_REMOVED lines=63> */
[----:B------:R-:W-:Y:S01]  /*28d0*/  NOP ;  /* 0x0000000000007918 */ /* 0x000fe20000000000 */
[----:B--23--:R-:W-:Y:S01]  /*28e0*/  BAR.SYNC.DEFER_BLOCKING 0x0 ;  /* 0x0000000000007b1d */ /* 0x00cfe20000010000 */
[----:B------:R-:W-:Y:S01]  /*28f0*/  F2FP.BF16.F32.PACK_AB R152, R153, R152 ;  /* 0x000000989998723e */ /* 0x000fe200000010ff */
[----:B------:R-:W-:Y:S01]  /*2900*/  ULEA UR4, UR13, UR12, 0xe ;  /* 0x0000000c0d047291 */ /* 0x000fe2000f8e70ff */
[----:B------:R-:W-:-:S02]  /*2910*/  F2FP.BF16.F32.PACK_AB R153, R155, R154 ;  /* 0x0000009a9b99723e */ /* 0x000fc400000010ff */
[----:B------:R-:W-:Y:S02]  /*2920*/  F2FP.BF16.F32.PACK_AB R154, R157, R156 ;  /* 0x0000009c9d9a723e */ /* 0x000fe400000010ff */
[----:B------:R-:W-:Y:S02]  /*2930*/  F2FP.BF16.F32.PACK_AB R155, R159, R158 ;  /* 0x0000009e9f9b723e */ /* 0x000fe400000010ff */
[----:B------:R-:W-:Y:S02]  /*2940*/  F2FP.BF16.F32.PACK_AB R4, R5, R4 ;  /* 0x000000040504723e */ /* 0x000fe400000010ff */
[----:B------:R-:W-:Y:S01]  /*2950*/  F2FP.BF16.F32.PACK_AB R5, R7, R6 ;  /* 0x000000060705723e */ /* 0x000fe200000010ff */
[----:B------:R-:W-:Y:S01]  /*2960*/  STS.128 [R0+UR12], R160 ;  /* 0x000000a000007988 */ /* 0x000fe20008000c0c */
[----:B------:R-:W-:Y:S02]  /*2970*/  F2FP.BF16.F32.PACK_AB R12, R13, R12 ;  /* 0x0000000c0d0c723e */ /* 0x000fe400000010ff */
[----:B------:R-:W-:Y:S01]  /*2980*/  F2FP.BF16.F32.PACK_AB R6, R9, R8 ;  /* 0x000000080906723e */ /* 0x000fe200000010ff */
[----:B------:R-:W-:Y:S01]  /*2990*/  STS.128 [R0+UR12+0x4000], R116 ;  /* 0x0040007400007988 */ /* 0x000fe20008000c0c */
[----:B------:R-:W-:-:S02]  /*29a0*/  F2FP.BF16.F32.PACK_AB R7, R11, R10 ;  /* 0x0000000a0b07723e */ /* 0x000fc400000010ff */
[----:B------:R-:W-:Y:S01]  /*29b0*/  F2FP.BF16.F32.PACK_AB R13, R15, R14 ;  /* 0x0000000e0f0d723e */ /* 0x000fe200000010ff */
[----:B------:R-:W-:Y:S01]  /*29c0*/  STS.128 [R0+UR12+0x8000], R68 ;  /* 0x0080004400007988 */ /* 0x000fe20008000c0c */
[----:B------:R-:W-:Y:S02]  /*29d0*/  F2FP.BF16.F32.PACK_AB R20, R21, R20 ;  /* 0x000000141514723e */ /* 0x000fe400000010ff */
[----:B------:R-:W-:Y:S01]  /*29e0*/  F2FP.BF16.F32.PACK_AB R14, R17, R16 ;  /* 0x00000010110e723e */ /* 0x000fe200000010ff */
[----:B------:R2:W-:Y:S01]  /*29f0*/  STS.128 [R0+UR12+0xc000], R4 ;  /* 0x00c0000400007988 */ /* 0x0005e20008000c0c */
[----:B------:R-:W-:Y:S02]  /*2a00*/  F2FP.BF16.F32.PACK_AB R15, R19, R18 ;  /* 0x00000012130f723e */ /* 0x000fe400000010ff */
[----:B------:R-:W-:Y:S01]  /*2a10*/  F2FP.BF16.F32.PACK_AB R21, R23, R22 ;  /* 0x000000161715723e */ /* 0x000fe200000010ff */
[----:B------:R-:W-:Y:S01]  /*2a20*/  STS.128 [R2+UR12], R164 ;  /* 0x000000a402007988 */ /* 0x000fe20008000c0c */
[----:B------:R-:W-:-:S02]  /*2a30*/  F2FP.BF16.F32.PACK_AB R22, R25, R24 ;  /* 0x000000181916723e */ /* 0x000fc400000010ff */
[----:B------:R-:W-:Y:S01]  /*2a40*/  F2FP.BF16.F32.PACK_AB R23, R27, R26 ;  /* 0x0000001a1b17723e */ /* 0x000fe200000010ff */
[----:B------:R-:W-:Y:S01]  /*2a50*/  STS.128 [R2+UR12+0x4000], R124 ;  /* 0x0040007c02007988 */ /* 0x000fe20008000c0c */
[----:B------:R-:W-:Y:S02]  /*2a60*/  F2FP.BF16.F32.PACK_AB R28, R29, R28 ;  /* 0x0000001c1d1c723e */ /* 0x000fe400000010ff */
[----:B------:R-:W-:Y:S01]  /*2a70*/  F2FP.BF16.F32.PACK_AB R29, R31, R30 ;  /* 0x0000001e1f1d723e */ /* 0x000fe200000010ff */
[----:B------:R-:W-:Y:S01]  /*2a80*/  STS.128 [R2+UR12+0x8000], R76 ;  /* 0x0080004c02007988 */ /* 0x000fe20008000c0c */
[----:B------:R-:W-:Y:S02]  /*2a90*/  F2FP.BF16.F32.PACK_AB R36, R37, R36 ;  /* 0x000000242524723e */ /* 0x000fe400000010ff */
[----:B------:R-:W-:Y:S01]  /*2aa0*/  F2FP.BF16.F32.PACK_AB R30, R33, R32 ;  /* 0x00000020211e723e */ /* 0x000fe200000010ff */
[----:B------:R3:W-:Y:S01]  /*2ab0*/  STS.128 [R2+UR12+0xc000], R12 ;  /* 0x00c0000c02007988 */ /* 0x0007e20008000c0c */
[----:B------:R-:W-:-:S02]  /*2ac0*/  F2FP.BF16.F32.PACK_AB R31, R35, R34 ;  /* 0x00000022231f723e */ /* 0x000fc400000010ff */
[----:B------:R-:W-:Y:S01]  /*2ad0*/  F2FP.BF16.F32.PACK_AB R37, R39, R38 ;  /* 0x000000262725723e */ /* 0x000fe200000010ff */
[----:B------:R-:W-:Y:S01]  /*2ae0*/  STS.128 [R3+UR12], R112 ;  /* 0x0000007003007988 */ /* 0x000fe20008000c0c */
[----:B------:R-:W-:Y:S02]  /*2af0*/  F2FP.BF16.F32.PACK_AB R44, R45, R44 ;  /* 0x0000002c2d2c723e */ /* 0x000fe400000010ff */
[----:B------:R-:W-:Y:S01]  /*2b00*/  LOP3.LUT R8, R0, 0x30, RZ, 0x3c, !PT ;  /* 0x0000003000087812 */ /* 0x000fe200078e3cff */
[----:B------:R-:W-:Y:S01]  /*2b10*/  STS.128 [R3+UR12+0x4000], R132 ;  /* 0x0040008403007988 */ /* 0x000fe20008000c0c */
[----:B------:R-:W-:Y:S02]  /*2b20*/  F2FP.BF16.F32.PACK_AB R38, R41, R40 ;  /* 0x000000282926723e */ /* 0x000fe400000010ff */
[----:B------:R-:W-:Y:S01]  /*2b30*/  F2FP.BF16.F32.PACK_AB R39, R43, R42 ;  /* 0x0000002a2b27723e */ /* 0x000fe200000010ff */
[----:B------:R-:W-:Y:S01]  /*2b40*/  STS.128 [R3+UR12+0x8000], R84 ;  /* 0x0080005403007988 */ /* 0x000fe20008000c0c */
[----:B------:R-:W-:-:S02]  /*2b50*/  F2FP.BF16.F32.PACK_AB R45, R47, R46 ;  /* 0x0000002e2f2d723e */ /* 0x000fc400000010ff */
[----:B------:R-:W-:Y:S01]  /*2b60*/  F2FP.BF16.F32.PACK_AB R52, R53, R52 ;  /* 0x000000343534723e */ /* 0x000fe200000010ff */
[----:B------:R4:W-:Y:S01]  /*2b70*/  STS.128 [R3+UR12+0xc000], R20 ;  /* 0x00c0001403007988 */ /* 0x0009e20008000c0c */
[----:B--2---:R-:W-:Y:S02]  /*2b80*/  LOP3.LUT R4, R0, 0x40, RZ, 0x3c, !PT ;  /* 0x0000004000047812 */ /* 0x004fe400078e3cff */
[----:B------:R-:W-:Y:S01]  /*2b90*/  F2FP.BF16.F32.PACK_AB R46, R49, R48 ;  /* 0x00000030312e723e */ /* 0x000fe200000010ff */
[----:B------:R2:W-:Y:S01]  /*2ba0*/  STS.128 [R8+UR12], R120 ;  /* 0x0000007808007988 */ /* 0x0005e20008000c0c */
[----:B------:R-:W-:Y:S02]  /*2bb0*/  F2FP.BF16.F32.PACK_AB R47, R51, R50 ;  /* 0x00000032332f723e */ /* 0x000fe400000010ff */
[----:B------:R-:W-:Y:S01]  /*2bc0*/  F2FP.BF16.F32.PACK_AB R53, R55, R54 ;  /* 0x000000363735723e */ /* 0x000fe200000010ff */
[----:B------:R2:W-:Y:S01]  /*2bd0*/  STS.128 [R8+UR12+0x4000], R72 ;  /* 0x0040004808007988 */ /* 0x0005e20008000c0c */
[----:B------:R-:W-:-:S02]  /*2be0*/  F2FP.BF16.F32.PACK_AB R60, R61, R60 ;  /* 0x0000003c3d3c723e */ /* 0x000fc400000010ff */
[C---:B---3--:R-:W-:Y:S01]  /*2bf0*/  LOP3.LUT R2, R0.reuse, 0x50, RZ, 0x3c, !PT ;  /* 0x0000005000027812 */ /* 0x048fe200078e3cff */
[----:B------:R2:W-:Y:S01]  /*2c00*/  STS.128 [R8+UR12+0x8000], R92 ;  /* 0x0080005c08007988 */ /* 0x0005e20008000c0c */
[----:B------:R-:W-:Y:S02]  /*2c10*/  F2FP.BF16.F32.PACK_AB R54, R57, R56 ;  /* 0x000000383936723e */ /* 0x000fe400000010ff */
[----:B------:R-:W-:Y:S01]  /*2c20*/  F2FP.BF16.F32.PACK_AB R55, R59, R58 ;  /* 0x0000003a3b37723e */ /* 0x000fe200000010ff */
[----:B------:R2:W-:Y:S01]  /*2c30*/  STS.128 [R8+UR12+0xc000], R28 ;  /* 0x00c0001c08007988 */ /* 0x0005e20008000c0c */
[----:B------:R-:W-:Y:S02]  /*2c40*/  F2FP.BF16.F32.PACK_AB R61, R63, R62 ;  /* 0x0000003e3f3d723e */ /* 0x000fe400000010ff */
[----:B----4-:R-:W-:Y:S01]  /*2c50*/  LOP3.LUT R3, R0, 0x60, RZ, 0x3c, !PT ;  /* 0x0000006000037812 */ /* 0x010fe200078e3cff */
[----:B------:R2:W-:Y:S01]  /*2c60*/  STS.128 [R4+UR12], R128 ;  /* 0x0000008004007988 */ /* 0x0005e20008000c0c */
[----:B------:R-:W-:-:S02]  /*2c70*/  F2FP.BF16.F32.PACK_AB R62, R65, R64 ;  /* 0x00000040413e723e */ /* 0x000fc400000010ff */
[----:B------:R-:W-:Y:S01]  /*2c80*/  F2FP.BF16.F32.PACK_AB R63, R67, R66 ;  /* 0x00000042433f723e */ /* 0x000fe200000010ff */
[----:B------:R2:W-:Y:S01]  /*2c90*/  STS.128 [R4+UR12+0x4000], R80 ;  /* 0x0040005004007988 */ /* 0x0005e20008000c0c */
[----:B------:R-:W-:-:S03]  /*2ca0*/  LOP3.LUT R0, R0, 0x70, RZ, 0x3c, !PT ;  /* 0x0000007000007812 */ /* 0x000fc600078e3cff */
[----:B------:R2:W-:Y:S04]  /*2cb0*/  STS.128 [R4+UR12+0x8000], R100 ;  /* 0x0080006404007988 */ /* 0x0005e80008000c0c */
[----:B------:R2:W-:Y:S04]  /*2cc0*/  STS.128 [R4+UR12+0xc000], R36 ;  /* 0x00c0002404007988 */ /* 0x0005e80008000c0c */
[----:B------:R2:W-:Y:S04]  /*2cd0*/  STS.128 [R2+UR12], R136 ;  /* 0x0000008802007988 */ /* 0x0005e80008000c0c */
[----:B------:R2:W-:Y:S04]  /*2ce0*/  STS.128 [R2+UR12+0x4000], R88 ;  /* 0x0040005802007988 */ /* 0x0005e80008000c0c */
        /* <DEDUP_REMOVED lines=9> */
[----:B------:R2:W-:Y:S01]  /*2d80*/  STS.128 [R0+UR12+0xc000], R60 ;  /* 0x00c0003c00007988 */ /* 0x0005e20008000c0c */
[----:B------:R3:W-:Y:S06]  /*2d90*/  MEMBAR.ALL.CTA ;  /* 0x0000000000007992 */ /* 0x0007ec0000008000 */
[----:B---3--:R-:W3:Y:S02]  /*2da0*/  FENCE.VIEW.ASYNC.S ;  /* 0x00000000000073c6 */ /* 0x008ee40000000000 */
[----:B---3--:R-:W-:Y:S06]  /*2db0*/  BAR.SYNC.DEFER_BLOCKING 0x0 ;  /* 0x0000000000007b1d */ /* 0x008fec0000010000 */
[----:B------:R2:W-:Y:S01]  /*2dc0*/  UTMASTG.2D [UR4], [UR14] ;  /* 0x000000040e0073b5 */ /* 0x0005e20008008000 */
[----:B------:R0:W-:Y:S01]  /*2dd0*/  UTMACMDFLUSH ;  /* 0x00000000000079b7 */ /* 0x0001e20000000000 */
[----:B------:R-:W-:-:S04]  /*2de0*/  DEPBAR.LE SB0, 0x0 ;  /* 0x000080000000791a */ /* 0x000fc80000000000 */
[----:B------:R-:W-:Y:S08]  /*2df0*/  BAR.SYNC.DEFER_BLOCKING 0x0 ;  /* 0x0000000000007b1d */ /* 0x000ff00000010000 */
[----:B------:R-:W-:Y:S06]  /*2e00*/  BAR.SYNC.DEFER_BLOCKING 0x0 ;  /* 0x0000000000007b1d */ /* 0x000fec0000010000 */
[----:B--2---:R-:W-:Y:S05]  /*2e10*/  @P1 BRA `(.L_x_67) ;  /* 0x0000000000a01947 */ /* 0x004fea0003800000 */
[----:B------:R-:W2:Y:S01]  /*2e20*/  S2UR UR5, SR_CgaCtaId ;  /* 0x00000000000579c3 */ /* 0x000ea20000008800 */
[----:B------:R-:W-:Y:S01]  /*2e30*/  NOP ;  /* 0x0000000000007918 */ /* 0x000fe20000000000 */
[----:B------:R-:W-:Y:S01]  /*2e40*/  UMOV UR4, 0x50 ;  /* 0x0000005000047882 */ /* 0x000fe20000000000 */
[----:B------:R-:W-:Y:S02]  /*2e50*/  IMAD.U32 R0, RZ, RZ, UR24 ;  /* 0x00000018ff007e24 */ /* 0x000fe4000f8e00ff */
[----:B------:R-:W-:Y:S02]  /*2e60*/  IMAD.MOV.U32 R3, RZ, RZ, 0xff ;  /* 0x000000ffff037424 */ /* 0x000fe400078e00ff */
[----:B------:R-:W-:Y:S01]  /*2e70*/  IMAD.MOV.U32 R7, RZ, RZ, 0x1 ;  /* 0x00000001ff077424 */ /* 0x000fe200078e00ff */
[----:B------:R-:W-:-:S04]  /*2e80*/  LOP3.LUT R0, R0, 0xffff, RZ, 0xc0, !PT ;  /* 0x0000ffff00007812 */ /* 0x000fc800078ec0ff */
[----:B------:R-:W-:-:S05]  /*2e90*/  SHF.R.U32.HI R0, RZ, 0x5, R0 ;  /* 0x00000005ff007819 */ /* 0x000fca0000011600 */
[----:B------:R-:W-:Y:S01]  /*2ea0*/  VIADD R2, R0, 0x10 ;  /* 0x0000001000027836 */ /* 0x000fe20000000000 */
[----:B------:R-:W-:Y:S01]  /*2eb0*/  SHF.L.U32 R0, R3, R0, RZ ;  /* 0x0000000003007219 */ /* 0x000fe200000006ff */
[----:B--2---:R-:W-:-:S03]  /*2ec0*/  ULEA UR6, UR5, UR4, 0x18 ;  /* 0x0000000405067291 */ /* 0x004fc6000f8ec0ff */
[----:B------:R-:W-:-:S04]  /*2ed0*/  SHF.L.U32 R3, R7, R2, RZ ;  /* 0x0000000207037219 */ /* 0x000fc800000006ff */
[----:B------:R-:W-:Y:S02]  /*2ee0*/  LOP3.LUT R0, R3, R0, RZ, 0xfc, !PT ;  /* 0x0000000003007212 */ /* 0x000fe400078efcff */
[----:B------:R-:W2:Y:S02]  /*2ef0*/  LDS R5, [UR6] ;  /* 0x00000006ff057984 */ /* 0x000ea40008000800 */
[C---:B------:R-:W-:Y:S02]  /*2f00*/  LOP3.LUT R2, R0.reuse, 0xffff, RZ, 0xc0, !PT ;  /* 0x0000ffff00027812 */ /* 0x040fe400078ec0ff */
[----:B--2---:R-:W-:-:S04]  /*2f10*/  LOP3.LUT R3, R0, 0xffff, R5, 0x80, !PT ;  /* 0x0000ffff00037812 */ /* 0x004fc800078e8005 */
[----:B------:R-:W-:-:S13]  /*2f20*/  ISETP.NE.AND P0, PT, R3, R2, PT ;  /* 0x000000020300720c */ /* 0x000fda0003f05270 */
[----:B------:R-:W-:Y:S05]  /*2f30*/  @P0 BRA `(.L_x_68) ;  /* 0x0000000000500947 */ /* 0x000fea0003800000 */
[----:B------:R-:W-:Y:S02]  /*2f40*/  SHF.R.U32.HI R5, RZ, 0x10, R5 ;  /* 0x00000010ff057819 */ /* 0x000fe40000011605 */
[----:B------:R-:W-:-:S04]  /*2f50*/  SHF.R.U32.HI R2, RZ, 0x10, R0 ;  /* 0x00000010ff027819 */ /* 0x000fc80000011600 */
[----:B------:R-:W-:-:S04]  /*2f60*/  LOP3.LUT R5, R5, R2, RZ, 0xc0, !PT ;  /* 0x0000000205057212 */ /* 0x000fc800078ec0ff */
[----:B------:R-:W-:-:S13]  /*2f70*/  ISETP.NE.AND P0, PT, R5, R2, PT ;  /* 0x000000020500720c */ /* 0x000fda0003f05270 */
[----:B------:R-:W-:Y:S05]  /*2f80*/  @P0 BRA `(.L_x_69) ;  /* 0x0000000000300947 */ /* 0x000fea0003800000 */
[----:B------:R-:W-:Y:S01]  /*2f90*/  R2UR UR4, R0 ;  /* 0x00000000000472ca */ /* 0x000fe200000e0000 */
[----:B------:R-:W-:Y:S01]  /*2fa0*/  VOTEU.ANY UR5, UPT, PT ;  /* 0x0000000000057886 */ /* 0x000fe200038e0100 */
[----:B------:R-:W2:Y:S01]  /*2fb0*/  S2R R0, SR_LANEID ;  /* 0x0000000000007919 */ /* 0x000ea20000000000 */
[----:B------:R-:W-:-:S10]  /*2fc0*/  UFLO.U32 UR5, UR5 ;  /* 0x00000005000572bd */ /* 0x000fd400080e0000 */
[----:B------:R-:W-:-:S06]  /*2fd0*/  ULOP3.LUT UR4, URZ, UR4, URZ, 0x33, !UPT ;  /* 0x00000004ff047292 */ /* 0x000fcc000f8e33ff */
[----:B------:R-:W-:-:S04]  /*2fe0*/  IMAD.U32 R2, RZ, RZ, UR4 ;  /* 0x00000004ff027e24 */ /* 0x000fc8000f8e00ff */
[----:B------:R-:W3:Y:S02]  /*2ff0*/  REDUX UR7, R2 ;  /* 0x00000000020773c4 */ /* 0x000ee40000000000 */
[----:B------:R4:W-:Y:S01]  /*3000*/  UTCATOMSWS.AND URZ, UR4 ;  /* 0x0000000400ff79e3 */ /* 0x0009e20008000000 */
[----:B--2---:R-:W-:Y:S01]  /*3010*/  ISETP.EQ.U32.AND P0, PT, R0, UR5, PT ;  /* 0x0000000500007c0c */ /* 0x004fe2000bf02070 */
[----:B---3--:R-:W-:-:S12]  /*3020*/  IMAD.U32 R0, RZ, RZ, UR7 ;  /* 0x00000007ff007e24 */ /* 0x008fd8000f8e00ff */
[----:B------:R4:W-:Y:S01]  /*3030*/  @P0 ATOMS.AND RZ, [UR6], R0 ;  /* 0x00000000ffff098c */ /* 0x0009e2000a800006 */
[----:B------:R-:W-:Y:S05]  /*3040*/  BRA `(.L_x_67) ;  /* 0x0000000000147947 */ /* 0x000fea0003800000 */
.L_x_69:
[----:B------:R-:W-:-:S07]  /*3050*/  MOV R2, 0x3070 ;  /* 0x0000307000027802 */ /* 0x000fce0000000f00 */
[----:B-1----:R-:W-:Y:S05]  /*3060*/  CALL.REL.NOINC `($__internal_0_$__cuda_sm10x_tcgen05_guardrail_trap_col_being_dealloced_not_returned_by_alloc) ;  /* 0x0000000000447944 */ /* 0x002fea0003c00000 */
[----:B------:R-:W-:Y:S05]  /*3070*/  BRA `(.L_x_67) ;  /* 0x0000000000087947 */ /* 0x000fea0003800000 */
.L_x_68:
[----:B------:R-:W-:-:S07]  /*3080*/  MOV R2, 0x30a0 ;  /* 0x000030a000027802 */ /* 0x000fce0000000f00 */
[----:B-1----:R-:W-:Y:S05]  /*3090*/  CALL.REL.NOINC `($__internal_2_$__cuda_sm10x_tcgen05_guardrail_trap_unallocated_columns_being_dealloced) ;  /* 0x0000000000507944 */ /* 0x002fea0003c00000 */
.L_x_67:
[----:B------:R-:W-:Y:S01]  /*30a0*/  NOP ;  /* 0x0000000000007918 */ /* 0x000fe20000000000 */
[----:B----4-:R-:W-:Y:S05]  /*30b0*/  EXIT ;  /* 0x000000000000794d */ /* 0x010fea0003800000 */
.L_x_56:
[----:B------:R-:W2:Y:S02]  /*30c0*/  SYNCS.PHASECHK.TRANS64.TRYWAIT P0, [UR12+0xc000], RZ ;  /* 0x00c000ffff0075a7 */ /* 0x000ea4000800110c */
[----:B--2---:R-:W-:Y:S05]  /*30d0*/  @!P0 BRA `(.L_x_56) ;  /* 0xfffffffc00f88947 */ /* 0x004fea000383ffff */
[----:B------:R-:W-:Y:S05]  /*30e0*/  BRA `(.L_x_70) ;  /* 0xffffffe800707947 */ /* 0x000fea000383ffff */
.L_x_58:
[----:B------:R-:W2:Y:S02]  /*30f0*/  SYNCS.PHASECHK.TRANS64.TRYWAIT P3, [UR12+0xc010], RZ ;  /* 0x00c010ffff0075a7 */ /* 0x000ea4000806110c */
[----:B--2---:R-:W-:Y:S05]  /*3100*/  @!P3 BRA `(.L_x_58) ;  /* 0xfffffffc00f8b947 */ /* 0x004fea000383ffff */
[----:B------:R-:W-:Y:S05]  /*3110*/  BRA `(.L_x_71) ;  /* 0xffffffe800f07947 */ /* 0x000fea000383ffff */
.L_x_59:
[----:B------:R-:W3:Y:S02]  /*3120*/  SYNCS.PHASECHK.TRANS64.TRYWAIT P0, [UR18+0xc000], R3 ;  /* 0x00c00003ff0075a7 */ /* 0x000ee40008001112 */
[----:B---3--:R-:W-:Y:S05]  /*3130*/  @!P0 BRA `(.L_x_59) ;  /* 0xfffffffc00f88947 */ /* 0x008fea000383ffff */
[----:B------:R-:W-:Y:S05]  /*3140*/  BRA `(.L_x_72) ;  /* 0xffffffec00647947 */ /* 0x000fea000383ffff */
.L_x_61:
[----:B------:R-:W3:Y:S02]  /*3150*/  SYNCS.PHASECHK.TRANS64.TRYWAIT P0, [UR18+0xc010], R3 ;  /* 0x00c01003ff0075a7 */ /* 0x000ee40008001112 */
[----:B---3--:R-:W-:Y:S05]  /*3160*/  @!P0 BRA `(.L_x_61) ;  /* 0xfffffffc00f88947 */ /* 0x008fea000383ffff */
[----:B------:R-:W-:Y:S05]  /*3170*/  BRA `(.L_x_73) ;  /* 0xffffffec00d87947 */ /* 0x000fea000383ffff */
        .weak           $__internal_0_$__cuda_sm10x_tcgen05_guardrail_trap_col_being_dealloced_not_returned_by_alloc
        .type           $__internal_0_$__cuda_sm10x_tcgen05_guardrail_trap_col_being_dealloced_not_returned_by_alloc,@function
        .size           $__internal_0_$__cuda_sm10x_tcgen05_guardrail_trap_col_being_dealloced_not_returned_by_alloc,($__internal_1_$__cuda_sm10x_tcgen05_guardrail_trap_phase_invalid_during_alloc - $__internal_0_$__cuda_sm10x_tcgen05_guardrail_trap_col_being_dealloced_not_returned_by_alloc)
$__internal_0_$__cuda_sm10x_tcgen05_guardrail_trap_col_being_dealloced_not_returned_by_alloc:
[----:B------:R-:W-:Y:S05]  /*3180*/  BPT.TRAP 0x1 ;  /* 0x000000040000795c */ /* 0x000fea0000300000 */
[----:B------:R-:W-:-:S04]  /*3190*/  IMAD.MOV.U32 R3, RZ, RZ, 0x0 ;  /* 0x00000000ff037424 */ /* 0x000fc800078e00ff */
[----:B------:R-:W-:Y:S05]  /*31a0*/  RET.REL.NODEC R2 `(gluon_tcgen05) ;  /* 0xffffffcc02947950 */ /* 0x000fea0003c3ffff */
        .weak           $__internal_1_$__cuda_sm10x_tcgen05_guardrail_trap_phase_invalid_during_alloc
        .type           $__internal_1_$__cuda_sm10x_tcgen05_guardrail_trap_phase_invalid_during_alloc,@function
        .size           $__internal_1_$__cuda_sm10x_tcgen05_guardrail_trap_phase_invalid_during_alloc,($__internal_2_$__cuda_sm10x_tcgen05_guardrail_trap_unallocated_columns_being_dealloced - $__internal_1_$__cuda_sm10x_tcgen05_guardrail_trap_phase_invalid_during_alloc)
$__internal_1_$__cuda_sm10x_tcgen05_guardrail_trap_phase_invalid_during_alloc:
[----:B------:R-:W-:Y:S05]  /*31b0*/  BPT.TRAP 0x1 ;  /* 0x000000040000795c */ /* 0x000fea0000300000 */
[----:B------:R-:W-:-:S04]  /*31c0*/  IMAD.MOV.U32 R3, RZ, RZ, 0x0 ;  /* 0x00000000ff037424 */ /* 0x000fc800078e00ff */
[----:B------:R-:W-:Y:S05]  /*31d0*/  RET.REL.NODEC R2 `(gluon_tcgen05) ;  /* 0xffffffcc02887950 */ /* 0x000fea0003c3ffff */
        .weak           $__internal_2_$__cuda_sm10x_tcgen05_guardrail_trap_unallocated_columns_being_dealloced
        .type           $__internal_2_$__cuda_sm10x_tcgen05_guardrail_trap_unallocated_columns_being_dealloced,@function
        .size           $__internal_2_$__cuda_sm10x_tcgen05_guardrail_trap_unallocated_columns_being_dealloced,(.L_x_77 - $__internal_2_$__cuda_sm10x_tcgen05_guardrail_trap_unallocated_columns_being_dealloced)
$__internal_2_$__cuda_sm10x_tcgen05_guardrail_trap_unallocated_columns_being_dealloced:
[----:B------:R-:W-:Y:S05]  /*31e0*/  BPT.TRAP 0x1 ;  /* 0x000000040000795c */ /* 0x000fea0000300000 */
[----:B------:R-:W-:-:S04]  /*31f0*/  IMAD.MOV.U32 R3, RZ, RZ, 0x0 ;  /* 0x00000000ff037424 */ /* 0x000fc800078e00ff */
[----:B------:R-:W-:Y:S05]  /*3200*/  RET.REL.NODEC R2 `(gluon_tcgen05) ;  /* 0xffffffcc027c7950 */ /* 0x000fea0003c3ffff */
.L_x_74:
[----:B------:R-:W-:-:S00]  /*3210*/  BRA `(.L_x_74) ;  /* 0xfffffffc00fc7947 */ /* 0x000fc0000383ffff */
[----:B------:R-:W-:-:S00]  /*3220*/  NOP ;  /* 0x0000000000007918 */ /* 0x000fc00000000000 */
        /* <DEDUP_REMOVED lines=13> */
.L_x_77:


//--------------------- .nv.shared.gluon_tcgen05  --------------------------
	.section	.nv.shared.gluon_tcgen05,"aw",@nobits
	.sectionflags	@""
	.align	16
	.zero		1024


//--------------------- .nv.shared.reserved.0     --------------------------
	.section	.nv.shared.reserved.0,"aw",@nobits
	.align	8
	.weak		__nv_reservedSMEM_offset_0_alias
	.size		__nv_reservedSMEM_offset_0_alias, 0, 64
	.other		__nv_reservedSMEM_offset_0_alias,@"STO_CUDA_RESERVED_SHARED STV_DEFAULT"
__nv_reservedSMEM_offset_0_alias:
	.zero		0
.nv.shared.reserved.0:
	.zero		64
	.weak		__nv_reservedSMEM_allocation_phase
	.type		__nv_reservedSMEM_allocation_phase,@object
	.size		__nv_reservedSMEM_allocation_phase,(.L_0 - __nv_reservedSMEM_allocation_phase)
__nv_reservedSMEM_allocation_phase:
	.zero		1
.L_0:
	.zero		7
	.weak		__nv_reservedSMEM_devtool_atexit_pc
	.type		__nv_reservedSMEM_devtool_atexit_pc,@object
	.size		__nv_reservedSMEM_devtool_atexit_pc,(__nv_reservedSMEM_allocation_mask - __nv_reservedSMEM_devtool_atexit_pc)
__nv_reservedSMEM_devtool_atexit_pc:
	.zero		8
	.weak		__nv_reservedSMEM_allocation_mask
	.type		__nv_reservedSMEM_allocation_mask,@object
	.size		__nv_reservedSMEM_allocation_mask,(.L_2 - __nv_reservedSMEM_allocation_mask)
__nv_reservedSMEM_allocation_mask:
	.zero		4
.L_2:


//--------------------- .nv.constant0.gluon_tcgen05 --------------------------
	.section	.nv.constant0.gluon_tcgen05,"a",@progbits
	.sectionflags	@""
	.align	4
.nv.constant0.gluon_tcgen05:
	.zero		976


//--------------------- SYMBOLS --------------------------

	.type		.nv.reservedSmem.offset0,@object
	.size		.nv.reservedSmem.offset0,0x4
	.type		.nv.reservedSmem.cap,@object
	.size		.nv.reservedSmem.cap,0x4
